//
// Generated by NVIDIA NVVM Compiler
//
// Compiler Build ID: CL-36424714
// Cuda compilation tools, release 13.0, V13.0.88
// Based on NVVM 20.0.0
//

.version 9.0
.target sm_100
.address_size 64

	// .globl	_Z13matmul_kerneliiiP6__halfS0_S0_
.extern .shared .align 16 .b8 shared_storage[];

.visible .entry _Z13matmul_kerneliiiP6__halfS0_S0_(
	.param .u32 _Z13matmul_kerneliiiP6__halfS0_S0__param_0,
	.param .u32 _Z13matmul_kerneliiiP6__halfS0_S0__param_1,
	.param .u32 _Z13matmul_kerneliiiP6__halfS0_S0__param_2,
	.param .u64 .ptr .align 1 _Z13matmul_kerneliiiP6__halfS0_S0__param_3,
	.param .u64 .ptr .align 1 _Z13matmul_kerneliiiP6__halfS0_S0__param_4,
	.param .u64 .ptr .align 1 _Z13matmul_kerneliiiP6__halfS0_S0__param_5
)
{
	.reg .pred 	%p<4>;
	.reg .b16 	%rs<9>;
	.reg .b32 	%r<1051>;
	.reg .b32 	%f<1547>;
	.reg .b64 	%rd<88>;

	ld.param.u32 	%r70, [_Z13matmul_kerneliiiP6__halfS0_S0__param_1];
	ld.param.u32 	%r95, [_Z13matmul_kerneliiiP6__halfS0_S0__param_2];
	ld.param.u64 	%rd2, [_Z13matmul_kerneliiiP6__halfS0_S0__param_3];
	ld.param.u64 	%rd3, [_Z13matmul_kerneliiiP6__halfS0_S0__param_4];
	mov.u32 	%r96, %tid.z;
	mov.u32 	%r97, %ntid.y;
	mov.u32 	%r98, %ntid.x;
	mov.u32 	%r99, %tid.y;
	mov.u32 	%r100, %tid.x;
	mad.lo.s32 	%r101, %r96, %r97, %r99;
	mad.lo.s32 	%r1, %r101, %r98, %r100;
	shr.u32 	%r102, %r1, 2;
	shl.b32 	%r103, %r1, 3;
	and.b32  	%r104, %r103, 24;
	shl.b32 	%r105, %r1, 7;
	and.b32  	%r106, %r105, 256;
	shl.b32 	%r107, %r1, 2;
	and.b32  	%r108, %r107, 240;
	and.b32  	%r109, %r103, 8;
	or.b32  	%r110, %r108, %r109;
	or.b32  	%r111, %r110, %r106;
	mov.u32 	%r112, %ctaid.y;
	shl.b32 	%r113, %r112, 7;
	shl.b32 	%r114, %r102, 5;
	and.b32  	%r115, %r114, 2147483136;
	or.b32  	%r116, %r111, %r115;
	shl.b32 	%r117, %r116, 1;
	mov.u32 	%r118, shared_storage;
	add.s32 	%r71, %r118, %r117;
	add.s32 	%r119, %r113, %r102;
	mad.lo.s32 	%r1030, %r119, %r95, %r104;
	mul.wide.u32 	%rd29, %r1030, 2;
	add.s64 	%rd5, %rd2, %rd29;
	// begin inline asm
	cp.async.cg.shared.global [%r71], [%rd5], 16, 16;
	// end inline asm
	add.s32 	%r120, %r114, 1024;
	and.b32  	%r121, %r120, 2147483136;
	or.b32  	%r122, %r111, %r121;
	shl.b32 	%r123, %r122, 1;
	add.s32 	%r72, %r118, %r123;
	add.s32 	%r124, %r119, 32;
	mad.lo.s32 	%r1031, %r124, %r95, %r104;
	mul.wide.u32 	%rd30, %r1031, 2;
	add.s64 	%rd6, %rd2, %rd30;
	// begin inline asm
	cp.async.cg.shared.global [%r72], [%rd6], 16, 16;
	// end inline asm
	add.s32 	%r125, %r114, 2048;
	and.b32  	%r126, %r125, 2147483136;
	or.b32  	%r127, %r111, %r126;
	shl.b32 	%r128, %r127, 1;
	add.s32 	%r73, %r118, %r128;
	add.s32 	%r129, %r119, 64;
	mad.lo.s32 	%r1032, %r129, %r95, %r104;
	mul.wide.u32 	%rd31, %r1032, 2;
	add.s64 	%rd7, %rd2, %rd31;
	// begin inline asm
	cp.async.cg.shared.global [%r73], [%rd7], 16, 16;
	// end inline asm
	add.s32 	%r130, %r114, 3072;
	and.b32  	%r131, %r130, 2147483136;
	or.b32  	%r132, %r111, %r131;
	shl.b32 	%r133, %r132, 1;
	add.s32 	%r74, %r118, %r133;
	add.s32 	%r134, %r119, 96;
	mad.lo.s32 	%r1033, %r134, %r95, %r104;
	mul.wide.u32 	%rd32, %r1033, 2;
	add.s64 	%rd8, %rd2, %rd32;
	// begin inline asm
	cp.async.cg.shared.global [%r74], [%rd8], 16, 16;
	// end inline asm
	and.b32  	%r6, %r103, 120;
	and.b32  	%r135, %r105, 1792;
	or.b32  	%r136, %r135, %r109;
	mov.u32 	%r137, %ctaid.x;
	shl.b32 	%r7, %r137, 7;
	or.b32  	%r138, %r6, %r7;
	shr.u32 	%r8, %r1, 4;
	and.b32  	%r139, %r103, 2147481600;
	and.b32  	%r140, %r1, 240;
	or.b32  	%r141, %r136, %r139;
	or.b32  	%r142, %r141, %r140;
	shl.b32 	%r143, %r142, 1;
	add.s32 	%r144, %r118, 32768;
	add.s32 	%r75, %r144, %r143;
	mul.lo.s32 	%r145, %r8, %r70;
	add.s32 	%r146, %r138, %r145;
	mul.wide.u32 	%rd33, %r146, 2;
	add.s64 	%rd9, %rd3, %rd33;
	// begin inline asm
	cp.async.cg.shared.global [%r75], [%rd9], 16, 16;
	// end inline asm
	bar.sync 	0;
	add.s32 	%r147, %r8, 8;
	shl.b32 	%r148, %r147, 7;
	and.b32  	%r149, %r148, 2147481600;
	shl.b32 	%r150, %r147, 4;
	and.b32  	%r151, %r150, 240;
	or.b32  	%r152, %r136, %r149;
	or.b32  	%r153, %r152, %r151;
	shl.b32 	%r154, %r153, 1;
	add.s32 	%r76, %r144, %r154;
	shl.b32 	%r155, %r70, 3;
	add.s32 	%r156, %r145, %r155;
	add.s32 	%r157, %r138, %r156;
	mul.wide.u32 	%rd34, %r157, 2;
	add.s64 	%rd10, %rd3, %rd34;
	// begin inline asm
	cp.async.cg.shared.global [%r76], [%rd10], 16, 16;
	// end inline asm
	bar.sync 	0;
	add.s32 	%r158, %r8, 16;
	shl.b32 	%r159, %r158, 7;
	and.b32  	%r160, %r159, 2147481600;
	shl.b32 	%r161, %r158, 4;
	and.b32  	%r162, %r161, 240;
	or.b32  	%r163, %r136, %r160;
	or.b32  	%r164, %r163, %r162;
	shl.b32 	%r165, %r164, 1;
	add.s32 	%r77, %r144, %r165;
	shl.b32 	%r166, %r70, 4;
	add.s32 	%r167, %r166, %r145;
	add.s32 	%r168, %r138, %r167;
	mul.wide.u32 	%rd35, %r168, 2;
	add.s64 	%rd11, %rd3, %rd35;
	// begin inline asm
	cp.async.cg.shared.global [%r77], [%rd11], 16, 16;
	// end inline asm
	bar.sync 	0;
	add.s32 	%r169, %r8, 24;
	shl.b32 	%r170, %r169, 7;
	and.b32  	%r171, %r170, 2147481600;
	shl.b32 	%r172, %r169, 4;
	and.b32  	%r173, %r172, 240;
	or.b32  	%r174, %r136, %r171;
	or.b32  	%r175, %r174, %r173;
	shl.b32 	%r176, %r175, 1;
	add.s32 	%r78, %r144, %r176;
	add.s32 	%r177, %r167, %r155;
	add.s32 	%r178, %r138, %r177;
	mul.wide.u32 	%rd36, %r178, 2;
	add.s64 	%rd12, %rd3, %rd36;
	// begin inline asm
	cp.async.cg.shared.global [%r78], [%rd12], 16, 16;
	// end inline asm
	bar.sync 	0;
	// begin inline asm
	cp.async.commit_group;
	// end inline asm
	add.s32 	%r79, %r71, 8192;
	add.s32 	%r179, %r1030, 32;
	mul.wide.u32 	%rd37, %r179, 2;
	add.s64 	%rd13, %rd2, %rd37;
	// begin inline asm
	cp.async.cg.shared.global [%r79], [%rd13], 16, 16;
	// end inline asm
	add.s32 	%r80, %r72, 8192;
	add.s32 	%r180, %r1031, 32;
	mul.wide.u32 	%rd38, %r180, 2;
	add.s64 	%rd14, %rd2, %rd38;
	// begin inline asm
	cp.async.cg.shared.global [%r80], [%rd14], 16, 16;
	// end inline asm
	add.s32 	%r81, %r73, 8192;
	add.s32 	%r181, %r1032, 32;
	mul.wide.u32 	%rd39, %r181, 2;
	add.s64 	%rd15, %rd2, %rd39;
	// begin inline asm
	cp.async.cg.shared.global [%r81], [%rd15], 16, 16;
	// end inline asm
	add.s32 	%r82, %r74, 8192;
	add.s32 	%r182, %r1033, 32;
	mul.wide.u32 	%rd40, %r182, 2;
	add.s64 	%rd16, %rd2, %rd40;
	// begin inline asm
	cp.async.cg.shared.global [%r82], [%rd16], 16, 16;
	// end inline asm
	add.s32 	%r83, %r75, 8192;
	shl.b32 	%r183, %r70, 5;
	add.s32 	%r184, %r183, %r145;
	add.s32 	%r185, %r138, %r184;
	mul.wide.u32 	%rd41, %r185, 2;
	add.s64 	%rd17, %rd3, %rd41;
	// begin inline asm
	cp.async.cg.shared.global [%r83], [%rd17], 16, 16;
	// end inline asm
	bar.sync 	0;
	add.s32 	%r84, %r76, 8192;
	add.s32 	%r186, %r184, %r155;
	add.s32 	%r187, %r138, %r186;
	mul.wide.u32 	%rd42, %r187, 2;
	add.s64 	%rd18, %rd3, %rd42;
	// begin inline asm
	cp.async.cg.shared.global [%r84], [%rd18], 16, 16;
	// end inline asm
	bar.sync 	0;
	add.s32 	%r85, %r77, 8192;
	add.s32 	%r188, %r166, %r184;
	add.s32 	%r189, %r138, %r188;
	mul.wide.u32 	%rd43, %r189, 2;
	add.s64 	%rd19, %rd3, %rd43;
	// begin inline asm
	cp.async.cg.shared.global [%r85], [%rd19], 16, 16;
	// end inline asm
	bar.sync 	0;
	add.s32 	%r86, %r78, 8192;
	add.s32 	%r190, %r188, %r155;
	add.s32 	%r191, %r138, %r190;
	mul.wide.u32 	%rd44, %r191, 2;
	add.s64 	%rd20, %rd3, %rd44;
	// begin inline asm
	cp.async.cg.shared.global [%r86], [%rd20], 16, 16;
	// end inline asm
	bar.sync 	0;
	// begin inline asm
	cp.async.commit_group;
	// end inline asm
	add.s32 	%r87, %r71, 16384;
	add.s32 	%r192, %r1030, 64;
	mul.wide.u32 	%rd45, %r192, 2;
	add.s64 	%rd21, %rd2, %rd45;
	// begin inline asm
	cp.async.cg.shared.global [%r87], [%rd21], 16, 16;
	// end inline asm
	add.s32 	%r88, %r72, 16384;
	add.s32 	%r193, %r1031, 64;
	mul.wide.u32 	%rd46, %r193, 2;
	add.s64 	%rd22, %rd2, %rd46;
	// begin inline asm
	cp.async.cg.shared.global [%r88], [%rd22], 16, 16;
	// end inline asm
	add.s32 	%r89, %r73, 16384;
	add.s32 	%r194, %r1032, 64;
	mul.wide.u32 	%rd47, %r194, 2;
	add.s64 	%rd23, %rd2, %rd47;
	// begin inline asm
	cp.async.cg.shared.global [%r89], [%rd23], 16, 16;
	// end inline asm
	add.s32 	%r90, %r74, 16384;
	add.s32 	%r195, %r1033, 64;
	mul.wide.u32 	%rd48, %r195, 2;
	add.s64 	%rd24, %rd2, %rd48;
	// begin inline asm
	cp.async.cg.shared.global [%r90], [%rd24], 16, 16;
	// end inline asm
	add.s32 	%r91, %r75, 16384;
	shl.b32 	%r196, %r70, 6;
	add.s32 	%r197, %r196, %r145;
	add.s32 	%r198, %r138, %r197;
	mul.wide.u32 	%rd49, %r198, 2;
	add.s64 	%rd25, %rd3, %rd49;
	// begin inline asm
	cp.async.cg.shared.global [%r91], [%rd25], 16, 16;
	// end inline asm
	bar.sync 	0;
	add.s32 	%r92, %r76, 16384;
	add.s32 	%r199, %r197, %r155;
	add.s32 	%r200, %r138, %r199;
	mul.wide.u32 	%rd50, %r200, 2;
	add.s64 	%rd26, %rd3, %rd50;
	// begin inline asm
	cp.async.cg.shared.global [%r92], [%rd26], 16, 16;
	// end inline asm
	bar.sync 	0;
	add.s32 	%r93, %r77, 16384;
	add.s32 	%r201, %r166, %r197;
	add.s32 	%r202, %r138, %r201;
	mul.wide.u32 	%rd51, %r202, 2;
	add.s64 	%rd27, %rd3, %rd51;
	// begin inline asm
	cp.async.cg.shared.global [%r93], [%rd27], 16, 16;
	// end inline asm
	bar.sync 	0;
	add.s32 	%r94, %r78, 16384;
	add.s32 	%r203, %r201, %r155;
	add.s32 	%r204, %r138, %r203;
	mul.wide.u32 	%rd52, %r204, 2;
	add.s64 	%rd28, %rd3, %rd52;
	// begin inline asm
	cp.async.cg.shared.global [%r94], [%rd28], 16, 16;
	// end inline asm
	bar.sync 	0;
	// begin inline asm
	cp.async.commit_group;
	// end inline asm
	shr.s32 	%r205, %r95, 31;
	shr.u32 	%r206, %r205, 27;
	add.s32 	%r207, %r95, %r206;
	shr.s32 	%r9, %r207, 5;
	setp.lt.s32 	%p1, %r95, 128;
	mov.f32 	%f1419, 0f00000000;
	mov.f32 	%f1420, %f1419;
	mov.f32 	%f1421, %f1419;
	mov.f32 	%f1422, %f1419;
	mov.f32 	%f1423, %f1419;
	mov.f32 	%f1424, %f1419;
	mov.f32 	%f1425, %f1419;
	mov.f32 	%f1426, %f1419;
	mov.f32 	%f1427, %f1419;
	mov.f32 	%f1428, %f1419;
	mov.f32 	%f1429, %f1419;
	mov.f32 	%f1430, %f1419;
	mov.f32 	%f1431, %f1419;
	mov.f32 	%f1432, %f1419;
	mov.f32 	%f1433, %f1419;
	mov.f32 	%f1434, %f1419;
	mov.f32 	%f1435, %f1419;
	mov.f32 	%f1436, %f1419;
	mov.f32 	%f1437, %f1419;
	mov.f32 	%f1438, %f1419;
	mov.f32 	%f1439, %f1419;
	mov.f32 	%f1440, %f1419;
	mov.f32 	%f1441, %f1419;
	mov.f32 	%f1442, %f1419;
	mov.f32 	%f1443, %f1419;
	mov.f32 	%f1444, %f1419;
	mov.f32 	%f1445, %f1419;
	mov.f32 	%f1446, %f1419;
	mov.f32 	%f1447, %f1419;
	mov.f32 	%f1448, %f1419;
	mov.f32 	%f1449, %f1419;
	mov.f32 	%f1450, %f1419;
	mov.f32 	%f1451, %f1419;
	mov.f32 	%f1452, %f1419;
	mov.f32 	%f1453, %f1419;
	mov.f32 	%f1454, %f1419;
	mov.f32 	%f1455, %f1419;
	mov.f32 	%f1456, %f1419;
	mov.f32 	%f1457, %f1419;
	mov.f32 	%f1458, %f1419;
	mov.f32 	%f1459, %f1419;
	mov.f32 	%f1460, %f1419;
	mov.f32 	%f1461, %f1419;
	mov.f32 	%f1462, %f1419;
	mov.f32 	%f1463, %f1419;
	mov.f32 	%f1464, %f1419;
	mov.f32 	%f1465, %f1419;
	mov.f32 	%f1466, %f1419;
	mov.f32 	%f1467, %f1419;
	mov.f32 	%f1468, %f1419;
	mov.f32 	%f1469, %f1419;
	mov.f32 	%f1470, %f1419;
	mov.f32 	%f1471, %f1419;
	mov.f32 	%f1472, %f1419;
	mov.f32 	%f1473, %f1419;
	mov.f32 	%f1474, %f1419;
	mov.f32 	%f1475, %f1419;
	mov.f32 	%f1476, %f1419;
	mov.f32 	%f1477, %f1419;
	mov.f32 	%f1478, %f1419;
	mov.f32 	%f1479, %f1419;
	mov.f32 	%f1480, %f1419;
	mov.f32 	%f1481, %f1419;
	mov.f32 	%f1482, %f1419;
	mov.f32 	%f1483, %f1419;
	mov.f32 	%f1484, %f1419;
	mov.f32 	%f1485, %f1419;
	mov.f32 	%f1486, %f1419;
	mov.f32 	%f1487, %f1419;
	mov.f32 	%f1488, %f1419;
	mov.f32 	%f1489, %f1419;
	mov.f32 	%f1490, %f1419;
	mov.f32 	%f1491, %f1419;
	mov.f32 	%f1492, %f1419;
	mov.f32 	%f1493, %f1419;
	mov.f32 	%f1494, %f1419;
	mov.f32 	%f1495, %f1419;
	mov.f32 	%f1496, %f1419;
	mov.f32 	%f1497, %f1419;
	mov.f32 	%f1498, %f1419;
	mov.f32 	%f1499, %f1419;
	mov.f32 	%f1500, %f1419;
	mov.f32 	%f1501, %f1419;
	mov.f32 	%f1502, %f1419;
	mov.f32 	%f1503, %f1419;
	mov.f32 	%f1504, %f1419;
	mov.f32 	%f1505, %f1419;
	mov.f32 	%f1506, %f1419;
	mov.f32 	%f1507, %f1419;
	mov.f32 	%f1508, %f1419;
	mov.f32 	%f1509, %f1419;
	mov.f32 	%f1510, %f1419;
	mov.f32 	%f1511, %f1419;
	mov.f32 	%f1512, %f1419;
	mov.f32 	%f1513, %f1419;
	mov.f32 	%f1514, %f1419;
	mov.f32 	%f1515, %f1419;
	mov.f32 	%f1516, %f1419;
	mov.f32 	%f1517, %f1419;
	mov.f32 	%f1518, %f1419;
	mov.f32 	%f1519, %f1419;
	mov.f32 	%f1520, %f1419;
	mov.f32 	%f1521, %f1419;
	mov.f32 	%f1522, %f1419;
	mov.f32 	%f1523, %f1419;
	mov.f32 	%f1524, %f1419;
	mov.f32 	%f1525, %f1419;
	mov.f32 	%f1526, %f1419;
	mov.f32 	%f1527, %f1419;
	mov.f32 	%f1528, %f1419;
	mov.f32 	%f1529, %f1419;
	mov.f32 	%f1530, %f1419;
	mov.f32 	%f1531, %f1419;
	mov.f32 	%f1532, %f1419;
	mov.f32 	%f1533, %f1419;
	mov.f32 	%f1534, %f1419;
	mov.f32 	%f1535, %f1419;
	mov.f32 	%f1536, %f1419;
	mov.f32 	%f1537, %f1419;
	mov.f32 	%f1538, %f1419;
	mov.f32 	%f1539, %f1419;
	mov.f32 	%f1540, %f1419;
	mov.f32 	%f1541, %f1419;
	mov.f32 	%f1542, %f1419;
	mov.f32 	%f1543, %f1419;
	mov.f32 	%f1544, %f1419;
	mov.f32 	%f1545, %f1419;
	mov.f32 	%f1546, %f1419;
	@%p1 bra 	$L__BB0_3;
	ld.param.u32 	%r1025, [_Z13matmul_kerneliiiP6__halfS0_S0__param_1];
	max.s32 	%r209, %r9, 4;
	neg.s32 	%r1039, %r209;
	add.s32 	%r210, %r8, 104;
	mad.lo.s32 	%r211, %r1025, %r210, %r7;
	add.s32 	%r1037, %r211, %r6;
	add.s32 	%r212, %r8, 112;
	mad.lo.s32 	%r213, %r1025, %r212, %r7;
	add.s32 	%r1036, %r213, %r6;
	add.s32 	%r214, %r8, 120;
	mad.lo.s32 	%r215, %r1025, %r214, %r7;
	add.s32 	%r1035, %r215, %r6;
	add.s32 	%r216, %r8, 96;
	mad.lo.s32 	%r217, %r1025, %r216, %r7;
	add.s32 	%r1034, %r217, %r6;
	mov.f32 	%f1419, 0f00000000;
	mov.b32 	%r1029, 0;
	mov.u32 	%r1038, %r1029;
$L__BB0_2:
	ld.param.u64 	%rd86, [_Z13matmul_kerneliiiP6__halfS0_S0__param_4];
	ld.param.u64 	%rd85, [_Z13matmul_kerneliiiP6__halfS0_S0__param_3];
	ld.param.u32 	%r1026, [_Z13matmul_kerneliiiP6__halfS0_S0__param_1];
	shl.b32 	%r226, %r1029, 1;
	add.s32 	%r227, %r226, 24576;
	and.b32  	%r228, %r227, 24576;
	shl.b32 	%r229, %r1, 2;
	and.b32  	%r230, %r229, 240;
	shl.b32 	%r231, %r1, 3;
	and.b32  	%r232, %r231, 8;
	or.b32  	%r233, %r230, %r232;
	shl.b32 	%r234, %r1, 7;
	and.b32  	%r235, %r234, 256;
	or.b32  	%r236, %r233, %r235;
	and.b32  	%r237, %r231, -32;
	and.b32  	%r238, %r231, 2147483136;
	or.b32  	%r239, %r236, %r238;
	shl.b32 	%r240, %r239, 1;
	mov.u32 	%r241, shared_storage;
	add.s32 	%r242, %r241, %r240;
	add.s32 	%r218, %r242, %r228;
	add.s32 	%r243, %r1030, 96;
	mul.wide.u32 	%rd61, %r243, 2;
	add.s64 	%rd53, %rd85, %rd61;
	// begin inline asm
	cp.async.cg.shared.global [%r218], [%rd53], 16, 16;
	// end inline asm
	add.s32 	%r244, %r237, 1024;
	and.b32  	%r245, %r244, 2147483136;
	or.b32  	%r246, %r236, %r245;
	shl.b32 	%r247, %r246, 1;
	add.s32 	%r248, %r241, %r247;
	add.s32 	%r219, %r248, %r228;
	add.s32 	%r249, %r1031, 96;
	mul.wide.u32 	%rd62, %r249, 2;
	add.s64 	%rd54, %rd85, %rd62;
	// begin inline asm
	cp.async.cg.shared.global [%r219], [%rd54], 16, 16;
	// end inline asm
	add.s32 	%r250, %r237, 2048;
	and.b32  	%r251, %r250, 2147483136;
	or.b32  	%r252, %r236, %r251;
	shl.b32 	%r253, %r252, 1;
	add.s32 	%r254, %r241, %r253;
	add.s32 	%r220, %r254, %r228;
	add.s32 	%r255, %r1032, 96;
	mul.wide.u32 	%rd63, %r255, 2;
	add.s64 	%rd55, %rd85, %rd63;
	// begin inline asm
	cp.async.cg.shared.global [%r220], [%rd55], 16, 16;
	// end inline asm
	add.s32 	%r256, %r237, 3072;
	and.b32  	%r257, %r256, 2147483136;
	or.b32  	%r258, %r236, %r257;
	shl.b32 	%r259, %r258, 1;
	add.s32 	%r260, %r241, %r259;
	add.s32 	%r221, %r260, %r228;
	add.s32 	%r261, %r1033, 96;
	mul.wide.u32 	%rd64, %r261, 2;
	add.s64 	%rd56, %rd85, %rd64;
	// begin inline asm
	cp.async.cg.shared.global [%r221], [%rd56], 16, 16;
	// end inline asm
	and.b32  	%r262, %r234, 1792;
	or.b32  	%r263, %r262, %r232;
	shr.u32 	%r264, %r1, 4;
	and.b32  	%r265, %r231, 2147481600;
	or.b32  	%r266, %r263, %r265;
	and.b32  	%r267, %r1, 240;
	or.b32  	%r268, %r266, %r267;
	shl.b32 	%r269, %r268, 1;
	add.s32 	%r270, %r241, 32768;
	add.s32 	%r271, %r270, %r269;
	add.s32 	%r222, %r271, %r228;
	mul.wide.u32 	%rd65, %r1034, 2;
	add.s64 	%rd57, %rd86, %rd65;
	// begin inline asm
	cp.async.cg.shared.global [%r222], [%rd57], 16, 16;
	// end inline asm
	bar.sync 	0;
	add.s32 	%r272, %r264, 8;
	shl.b32 	%r273, %r272, 7;
	and.b32  	%r274, %r273, 2147481600;
	or.b32  	%r275, %r263, %r274;
	shl.b32 	%r276, %r272, 4;
	and.b32  	%r277, %r276, 240;
	or.b32  	%r278, %r275, %r277;
	shl.b32 	%r279, %r278, 1;
	add.s32 	%r280, %r270, %r279;
	add.s32 	%r223, %r280, %r228;
	mul.wide.u32 	%rd66, %r1037, 2;
	add.s64 	%rd58, %rd86, %rd66;
	// begin inline asm
	cp.async.cg.shared.global [%r223], [%rd58], 16, 16;
	// end inline asm
	bar.sync 	0;
	add.s32 	%r281, %r264, 16;
	shl.b32 	%r282, %r281, 7;
	and.b32  	%r283, %r282, 2147481600;
	or.b32  	%r284, %r263, %r283;
	shl.b32 	%r285, %r281, 4;
	and.b32  	%r286, %r285, 240;
	or.b32  	%r287, %r284, %r286;
	shl.b32 	%r288, %r287, 1;
	add.s32 	%r289, %r270, %r288;
	add.s32 	%r224, %r289, %r228;
	mul.wide.u32 	%rd67, %r1036, 2;
	add.s64 	%rd59, %rd86, %rd67;
	// begin inline asm
	cp.async.cg.shared.global [%r224], [%rd59], 16, 16;
	// end inline asm
	bar.sync 	0;
	add.s32 	%r290, %r264, 24;
	shl.b32 	%r291, %r290, 7;
	and.b32  	%r292, %r291, 2147481600;
	or.b32  	%r293, %r263, %r292;
	shl.b32 	%r294, %r290, 4;
	and.b32  	%r295, %r294, 240;
	or.b32  	%r296, %r293, %r295;
	shl.b32 	%r297, %r296, 1;
	add.s32 	%r298, %r270, %r297;
	add.s32 	%r225, %r298, %r228;
	mul.wide.u32 	%rd68, %r1035, 2;
	add.s64 	%rd60, %rd86, %rd68;
	// begin inline asm
	cp.async.cg.shared.global [%r225], [%rd60], 16, 16;
	// end inline asm
	bar.sync 	0;
	// begin inline asm
	cp.async.commit_group;
	// end inline asm
	// begin inline asm
	cp.async.wait_group 3;
	// end inline asm
	add.s32 	%r299, %r1038, 32768;
	and.b32  	%r300, %r299, 24576;
	add.s32 	%r301, %r241, %r300;
	mov.u32 	%r302, %tid.z;
	shl.b32 	%r303, %r302, 12;
	add.s32 	%r304, %r301, %r303;
	mov.b32 	%r305, 16;
	wmma.load.a.sync.aligned.row.m16n16k16.shared.f16 	{%r306, %r307, %r308, %r309, %r310, %r311, %r312, %r313}, [%r304], %r305;
	add.s32 	%r314, %r304, 1024;
	wmma.load.a.sync.aligned.row.m16n16k16.shared.f16 	{%r315, %r316, %r317, %r318, %r319, %r320, %r321, %r322}, [%r314], %r305;
	add.s32 	%r323, %r304, 2048;
	wmma.load.a.sync.aligned.row.m16n16k16.shared.f16 	{%r324, %r325, %r326, %r327, %r328, %r329, %r330, %r331}, [%r323], %r305;
	add.s32 	%r332, %r304, 3072;
	wmma.load.a.sync.aligned.row.m16n16k16.shared.f16 	{%r333, %r334, %r335, %r336, %r337, %r338, %r339, %r340}, [%r332], %r305;
	mov.u32 	%r341, %tid.y;
	shl.b32 	%r342, %r341, 11;
	add.s32 	%r343, %r342, %r301;
	add.s32 	%r344, %r343, 32768;
	wmma.load.b.sync.aligned.row.m16n16k16.shared.f16 	{%r345, %r346, %r347, %r348, %r349, %r350, %r351, %r352}, [%r344], %r305;
	add.s32 	%r353, %r343, 33280;
	wmma.load.b.sync.aligned.row.m16n16k16.shared.f16 	{%r354, %r355, %r356, %r357, %r358, %r359, %r360, %r361}, [%r353], %r305;
	add.s32 	%r362, %r343, 33792;
	wmma.load.b.sync.aligned.row.m16n16k16.shared.f16 	{%r363, %r364, %r365, %r366, %r367, %r368, %r369, %r370}, [%r362], %r305;
	add.s32 	%r371, %r343, 34304;
	wmma.load.b.sync.aligned.row.m16n16k16.shared.f16 	{%r372, %r373, %r374, %r375, %r376, %r377, %r378, %r379}, [%r371], %r305;
	bar.sync 	0;
	wmma.mma.sync.aligned.row.row.m16n16k16.f32.f32 {%f387, %f388, %f389, %f390, %f391, %f392, %f393, %f394}, {%r306, %r307, %r308, %r309, %r310, %r311, %r312, %r313}, {%r345, %r346, %r347, %r348, %r349, %r350, %r351, %r352}, {%f1546, %f1545, %f1544, %f1543, %f1542, %f1541, %f1540, %f1539};
	wmma.mma.sync.aligned.row.row.m16n16k16.f32.f32 {%f395, %f396, %f397, %f398, %f399, %f400, %f401, %f402}, {%r306, %r307, %r308, %r309, %r310, %r311, %r312, %r313}, {%r354, %r355, %r356, %r357, %r358, %r359, %r360, %r361}, {%f1538, %f1537, %f1536, %f1535, %f1534, %f1533, %f1532, %f1531};
	wmma.mma.sync.aligned.row.row.m16n16k16.f32.f32 {%f403, %f404, %f405, %f406, %f407, %f408, %f409, %f410}, {%r306, %r307, %r308, %r309, %r310, %r311, %r312, %r313}, {%r363, %r364, %r365, %r366, %r367, %r368, %r369, %r370}, {%f1530, %f1529, %f1528, %f1527, %f1526, %f1525, %f1524, %f1523};
	wmma.mma.sync.aligned.row.row.m16n16k16.f32.f32 {%f411, %f412, %f413, %f414, %f415, %f416, %f417, %f418}, {%r306, %r307, %r308, %r309, %r310, %r311, %r312, %r313}, {%r372, %r373, %r374, %r375, %r376, %r377, %r378, %r379}, {%f1522, %f1521, %f1520, %f1519, %f1518, %f1517, %f1516, %f1515};
	wmma.mma.sync.aligned.row.row.m16n16k16.f32.f32 {%f419, %f420, %f421, %f422, %f423, %f424, %f425, %f426}, {%r315, %r316, %r317, %r318, %r319, %r320, %r321, %r322}, {%r345, %r346, %r347, %r348, %r349, %r350, %r351, %r352}, {%f1514, %f1513, %f1512, %f1511, %f1510, %f1509, %f1508, %f1507};
	wmma.mma.sync.aligned.row.row.m16n16k16.f32.f32 {%f427, %f428, %f429, %f430, %f431, %f432, %f433, %f434}, {%r315, %r316, %r317, %r318, %r319, %r320, %r321, %r322}, {%r354, %r355, %r356, %r357, %r358, %r359, %r360, %r361}, {%f1506, %f1505, %f1504, %f1503, %f1502, %f1501, %f1500, %f1499};
	wmma.mma.sync.aligned.row.row.m16n16k16.f32.f32 {%f435, %f436, %f437, %f438, %f439, %f440, %f441, %f442}, {%r315, %r316, %r317, %r318, %r319, %r320, %r321, %r322}, {%r363, %r364, %r365, %r366, %r367, %r368, %r369, %r370}, {%f1498, %f1497, %f1496, %f1495, %f1494, %f1493, %f1492, %f1491};
	wmma.mma.sync.aligned.row.row.m16n16k16.f32.f32 {%f443, %f444, %f445, %f446, %f447, %f448, %f449, %f450}, {%r315, %r316, %r317, %r318, %r319, %r320, %r321, %r322}, {%r372, %r373, %r374, %r375, %r376, %r377, %r378, %r379}, {%f1490, %f1489, %f1488, %f1487, %f1486, %f1485, %f1484, %f1483};
	wmma.mma.sync.aligned.row.row.m16n16k16.f32.f32 {%f451, %f452, %f453, %f454, %f455, %f456, %f457, %f458}, {%r324, %r325, %r326, %r327, %r328, %r329, %r330, %r331}, {%r345, %r346, %r347, %r348, %r349, %r350, %r351, %r352}, {%f1482, %f1481, %f1480, %f1479, %f1478, %f1477, %f1476, %f1475};
	wmma.mma.sync.aligned.row.row.m16n16k16.f32.f32 {%f459, %f460, %f461, %f462, %f463, %f464, %f465, %f466}, {%r324, %r325, %r326, %r327, %r328, %r329, %r330, %r331}, {%r354, %r355, %r356, %r357, %r358, %r359, %r360, %r361}, {%f1474, %f1473, %f1472, %f1471, %f1470, %f1469, %f1468, %f1467};
	wmma.mma.sync.aligned.row.row.m16n16k16.f32.f32 {%f467, %f468, %f469, %f470, %f471, %f472, %f473, %f474}, {%r324, %r325, %r326, %r327, %r328, %r329, %r330, %r331}, {%r363, %r364, %r365, %r366, %r367, %r368, %r369, %r370}, {%f1466, %f1465, %f1464, %f1463, %f1462, %f1461, %f1460, %f1459};
	wmma.mma.sync.aligned.row.row.m16n16k16.f32.f32 {%f475, %f476, %f477, %f478, %f479, %f480, %f481, %f482}, {%r324, %r325, %r326, %r327, %r328, %r329, %r330, %r331}, {%r372, %r373, %r374, %r375, %r376, %r377, %r378, %r379}, {%f1458, %f1457, %f1456, %f1455, %f1454, %f1453, %f1452, %f1451};
	wmma.mma.sync.aligned.row.row.m16n16k16.f32.f32 {%f483, %f484, %f485, %f486, %f487, %f488, %f489, %f490}, {%r333, %r334, %r335, %r336, %r337, %r338, %r339, %r340}, {%r345, %r346, %r347, %r348, %r349, %r350, %r351, %r352}, {%f1450, %f1449, %f1448, %f1447, %f1446, %f1445, %f1444, %f1443};
	wmma.mma.sync.aligned.row.row.m16n16k16.f32.f32 {%f491, %f492, %f493, %f494, %f495, %f496, %f497, %f498}, {%r333, %r334, %r335, %r336, %r337, %r338, %r339, %r340}, {%r354, %r355, %r356, %r357, %r358, %r359, %r360, %r361}, {%f1442, %f1441, %f1440, %f1439, %f1438, %f1437, %f1436, %f1435};
	wmma.mma.sync.aligned.row.row.m16n16k16.f32.f32 {%f499, %f500, %f501, %f502, %f503, %f504, %f505, %f506}, {%r333, %r334, %r335, %r336, %r337, %r338, %r339, %r340}, {%r363, %r364, %r365, %r366, %r367, %r368, %r369, %r370}, {%f1434, %f1433, %f1432, %f1431, %f1430, %f1429, %f1428, %f1427};
	wmma.mma.sync.aligned.row.row.m16n16k16.f32.f32 {%f507, %f508, %f509, %f510, %f511, %f512, %f513, %f514}, {%r333, %r334, %r335, %r336, %r337, %r338, %r339, %r340}, {%r372, %r373, %r374, %r375, %r376, %r377, %r378, %r379}, {%f1426, %f1425, %f1424, %f1423, %f1422, %f1421, %f1420, %f1419};
	add.s32 	%r380, %r304, 512;
	wmma.load.a.sync.aligned.row.m16n16k16.shared.f16 	{%r381, %r382, %r383, %r384, %r385, %r386, %r387, %r388}, [%r380], %r305;
	add.s32 	%r389, %r304, 1536;
	wmma.load.a.sync.aligned.row.m16n16k16.shared.f16 	{%r390, %r391, %r392, %r393, %r394, %r395, %r396, %r397}, [%r389], %r305;
	add.s32 	%r398, %r304, 2560;
	wmma.load.a.sync.aligned.row.m16n16k16.shared.f16 	{%r399, %r400, %r401, %r402, %r403, %r404, %r405, %r406}, [%r398], %r305;
	add.s32 	%r407, %r304, 3584;
	wmma.load.a.sync.aligned.row.m16n16k16.shared.f16 	{%r408, %r409, %r410, %r411, %r412, %r413, %r414, %r415}, [%r407], %r305;
	add.s32 	%r416, %r343, 36864;
	wmma.load.b.sync.aligned.row.m16n16k16.shared.f16 	{%r417, %r418, %r419, %r420, %r421, %r422, %r423, %r424}, [%r416], %r305;
	add.s32 	%r425, %r343, 37376;
	wmma.load.b.sync.aligned.row.m16n16k16.shared.f16 	{%r426, %r427, %r428, %r429, %r430, %r431, %r432, %r433}, [%r425], %r305;
	add.s32 	%r434, %r343, 37888;
	wmma.load.b.sync.aligned.row.m16n16k16.shared.f16 	{%r435, %r436, %r437, %r438, %r439, %r440, %r441, %r442}, [%r434], %r305;
	add.s32 	%r443, %r343, 38400;
	wmma.load.b.sync.aligned.row.m16n16k16.shared.f16 	{%r444, %r445, %r446, %r447, %r448, %r449, %r450, %r451}, [%r443], %r305;
	bar.sync 	0;
	wmma.mma.sync.aligned.row.row.m16n16k16.f32.f32 {%f1546, %f1545, %f1544, %f1543, %f1542, %f1541, %f1540, %f1539}, {%r381, %r382, %r383, %r384, %r385, %r386, %r387, %r388}, {%r417, %r418, %r419, %r420, %r421, %r422, %r423, %r424}, {%f387, %f388, %f389, %f390, %f391, %f392, %f393, %f394};
	wmma.mma.sync.aligned.row.row.m16n16k16.f32.f32 {%f1538, %f1537, %f1536, %f1535, %f1534, %f1533, %f1532, %f1531}, {%r381, %r382, %r383, %r384, %r385, %r386, %r387, %r388}, {%r426, %r427, %r428, %r429, %r430, %r431, %r432, %r433}, {%f395, %f396, %f397, %f398, %f399, %f400, %f401, %f402};
	wmma.mma.sync.aligned.row.row.m16n16k16.f32.f32 {%f1530, %f1529, %f1528, %f1527, %f1526, %f1525, %f1524, %f1523}, {%r381, %r382, %r383, %r384, %r385, %r386, %r387, %r388}, {%r435, %r436, %r437, %r438, %r439, %r440, %r441, %r442}, {%f403, %f404, %f405, %f406, %f407, %f408, %f409, %f410};
	wmma.mma.sync.aligned.row.row.m16n16k16.f32.f32 {%f1522, %f1521, %f1520, %f1519, %f1518, %f1517, %f1516, %f1515}, {%r381, %r382, %r383, %r384, %r385, %r386, %r387, %r388}, {%r444, %r445, %r446, %r447, %r448, %r449, %r450, %r451}, {%f411, %f412, %f413, %f414, %f415, %f416, %f417, %f418};
	wmma.mma.sync.aligned.row.row.m16n16k16.f32.f32 {%f1514, %f1513, %f1512, %f1511, %f1510, %f1509, %f1508, %f1507}, {%r390, %r391, %r392, %r393, %r394, %r395, %r396, %r397}, {%r417, %r418, %r419, %r420, %r421, %r422, %r423, %r424}, {%f419, %f420, %f421, %f422, %f423, %f424, %f425, %f426};
	wmma.mma.sync.aligned.row.row.m16n16k16.f32.f32 {%f1506, %f1505, %f1504, %f1503, %f1502, %f1501, %f1500, %f1499}, {%r390, %r391, %r392, %r393, %r394, %r395, %r396, %r397}, {%r426, %r427, %r428, %r429, %r430, %r431, %r432, %r433}, {%f427, %f428, %f429, %f430, %f431, %f432, %f433, %f434};
	wmma.mma.sync.aligned.row.row.m16n16k16.f32.f32 {%f1498, %f1497, %f1496, %f1495, %f1494, %f1493, %f1492, %f1491}, {%r390, %r391, %r392, %r393, %r394, %r395, %r396, %r397}, {%r435, %r436, %r437, %r438, %r439, %r440, %r441, %r442}, {%f435, %f436, %f437, %f438, %f439, %f440, %f441, %f442};
	wmma.mma.sync.aligned.row.row.m16n16k16.f32.f32 {%f1490, %f1489, %f1488, %f1487, %f1486, %f1485, %f1484, %f1483}, {%r390, %r391, %r392, %r393, %r394, %r395, %r396, %r397}, {%r444, %r445, %r446, %r447, %r448, %r449, %r450, %r451}, {%f443, %f444, %f445, %f446, %f447, %f448, %f449, %f450};
	wmma.mma.sync.aligned.row.row.m16n16k16.f32.f32 {%f1482, %f1481, %f1480, %f1479, %f1478, %f1477, %f1476, %f1475}, {%r399, %r400, %r401, %r402, %r403, %r404, %r405, %r406}, {%r417, %r418, %r419, %r420, %r421, %r422, %r423, %r424}, {%f451, %f452, %f453, %f454, %f455, %f456, %f457, %f458};
	wmma.mma.sync.aligned.row.row.m16n16k16.f32.f32 {%f1474, %f1473, %f1472, %f1471, %f1470, %f1469, %f1468, %f1467}, {%r399, %r400, %r401, %r402, %r403, %r404, %r405, %r406}, {%r426, %r427, %r428, %r429, %r430, %r431, %r432, %r433}, {%f459, %f460, %f461, %f462, %f463, %f464, %f465, %f466};
	wmma.mma.sync.aligned.row.row.m16n16k16.f32.f32 {%f1466, %f1465, %f1464, %f1463, %f1462, %f1461, %f1460, %f1459}, {%r399, %r400, %r401, %r402, %r403, %r404, %r405, %r406}, {%r435, %r436, %r437, %r438, %r439, %r440, %r441, %r442}, {%f467, %f468, %f469, %f470, %f471, %f472, %f473, %f474};
	wmma.mma.sync.aligned.row.row.m16n16k16.f32.f32 {%f1458, %f1457, %f1456, %f1455, %f1454, %f1453, %f1452, %f1451}, {%r399, %r400, %r401, %r402, %r403, %r404, %r405, %r406}, {%r444, %r445, %r446, %r447, %r448, %r449, %r450, %r451}, {%f475, %f476, %f477, %f478, %f479, %f480, %f481, %f482};
	wmma.mma.sync.aligned.row.row.m16n16k16.f32.f32 {%f1450, %f1449, %f1448, %f1447, %f1446, %f1445, %f1444, %f1443}, {%r408, %r409, %r410, %r411, %r412, %r413, %r414, %r415}, {%r417, %r418, %r419, %r420, %r421, %r422, %r423, %r424}, {%f483, %f484, %f485, %f486, %f487, %f488, %f489, %f490};
	wmma.mma.sync.aligned.row.row.m16n16k16.f32.f32 {%f1442, %f1441, %f1440, %f1439, %f1438, %f1437, %f1436, %f1435}, {%r408, %r409, %r410, %r411, %r412, %r413, %r414, %r415}, {%r426, %r427, %r428, %r429, %r430, %r431, %r432, %r433}, {%f491, %f492, %f493, %f494, %f495, %f496, %f497, %f498};
	wmma.mma.sync.aligned.row.row.m16n16k16.f32.f32 {%f1434, %f1433, %f1432, %f1431, %f1430, %f1429, %f1428, %f1427}, {%r408, %r409, %r410, %r411, %r412, %r413, %r414, %r415}, {%r435, %r436, %r437, %r438, %r439, %r440, %r441, %r442}, {%f499, %f500, %f501, %f502, %f503, %f504, %f505, %f506};
	wmma.mma.sync.aligned.row.row.m16n16k16.f32.f32 {%f1426, %f1425, %f1424, %f1423, %f1422, %f1421, %f1420, %f1419}, {%r408, %r409, %r410, %r411, %r412, %r413, %r414, %r415}, {%r444, %r445, %r446, %r447, %r448, %r449, %r450, %r451}, {%f507, %f508, %f509, %f510, %f511, %f512, %f513, %f514};
	bar.sync 	0;
	add.s32 	%r1039, %r1039, 1;
	add.s32 	%r1038, %r1038, 8192;
	shl.b32 	%r452, %r1026, 5;
	add.s32 	%r1037, %r1037, %r452;
	add.s32 	%r1036, %r1036, %r452;
	add.s32 	%r1035, %r1035, %r452;
	add.s32 	%r1034, %r1034, %r452;
	add.s32 	%r1033, %r1033, 32;
	add.s32 	%r1032, %r1032, 32;
	add.s32 	%r1031, %r1031, 32;
	add.s32 	%r1030, %r1030, 32;
	add.s32 	%r1029, %r1029, 4096;
	setp.ne.s32 	%p2, %r1039, -3;
	@%p2 bra 	$L__BB0_2;
$L__BB0_3:
	ld.param.u64 	%rd87, [_Z13matmul_kerneliiiP6__halfS0_S0__param_5];
	ld.param.u32 	%r1027, [_Z13matmul_kerneliiiP6__halfS0_S0__param_1];
	cvta.to.global.u64 	%rd1, %rd87;
	// begin inline asm
	cp.async.wait_group 2;
	// end inline asm
	add.s32 	%r454, %r9, -3;
	shr.u32 	%r455, %r454, 30;
	add.s32 	%r456, %r454, %r455;
	and.b32  	%r457, %r456, 524284;
	sub.s32 	%r458, %r454, %r457;
	shl.b32 	%r459, %r458, 13;
	mov.u32 	%r460, shared_storage;
	add.s32 	%r461, %r460, %r459;
	mov.u32 	%r462, %tid.y;
	shl.b32 	%r463, %r462, 11;
	add.s32 	%r464, %r461, %r463;
	mov.u32 	%r465, %tid.z;
	shl.b32 	%r466, %r462, 10;
	shl.b32 	%r467, %r465, 12;
	add.s32 	%r468, %r461, %r467;
	mov.b32 	%r469, 16;
	wmma.load.a.sync.aligned.row.m16n16k16.shared.f16 	{%r470, %r471, %r472, %r473, %r474, %r475, %r476, %r477}, [%r468], %r469;
	add.s32 	%r478, %r468, 1024;
	wmma.load.a.sync.aligned.row.m16n16k16.shared.f16 	{%r479, %r480, %r481, %r482, %r483, %r484, %r485, %r486}, [%r478], %r469;
	add.s32 	%r487, %r468, 2048;
	wmma.load.a.sync.aligned.row.m16n16k16.shared.f16 	{%r488, %r489, %r490, %r491, %r492, %r493, %r494, %r495}, [%r487], %r469;
	add.s32 	%r496, %r468, 3072;
	wmma.load.a.sync.aligned.row.m16n16k16.shared.f16 	{%r497, %r498, %r499, %r500, %r501, %r502, %r503, %r504}, [%r496], %r469;
	add.s32 	%r505, %r464, 32768;
	wmma.load.b.sync.aligned.row.m16n16k16.shared.f16 	{%r506, %r507, %r508, %r509, %r510, %r511, %r512, %r513}, [%r505], %r469;
	add.s32 	%r514, %r464, 33280;
	wmma.load.b.sync.aligned.row.m16n16k16.shared.f16 	{%r515, %r516, %r517, %r518, %r519, %r520, %r521, %r522}, [%r514], %r469;
	add.s32 	%r523, %r464, 33792;
	wmma.load.b.sync.aligned.row.m16n16k16.shared.f16 	{%r524, %r525, %r526, %r527, %r528, %r529, %r530, %r531}, [%r523], %r469;
	add.s32 	%r532, %r464, 34304;
	wmma.load.b.sync.aligned.row.m16n16k16.shared.f16 	{%r533, %r534, %r535, %r536, %r537, %r538, %r539, %r540}, [%r532], %r469;
	bar.sync 	0;
	wmma.mma.sync.aligned.row.row.m16n16k16.f32.f32 {%f515, %f516, %f517, %f518, %f519, %f520, %f521, %f522}, {%r470, %r471, %r472, %r473, %r474, %r475, %r476, %r477}, {%r506, %r507, %r508, %r509, %r510, %r511, %r512, %r513}, {%f1546, %f1545, %f1544, %f1543, %f1542, %f1541, %f1540, %f1539};
	wmma.mma.sync.aligned.row.row.m16n16k16.f32.f32 {%f523, %f524, %f525, %f526, %f527, %f528, %f529, %f530}, {%r470, %r471, %r472, %r473, %r474, %r475, %r476, %r477}, {%r515, %r516, %r517, %r518, %r519, %r520, %r521, %r522}, {%f1538, %f1537, %f1536, %f1535, %f1534, %f1533, %f1532, %f1531};
	wmma.mma.sync.aligned.row.row.m16n16k16.f32.f32 {%f531, %f532, %f533, %f534, %f535, %f536, %f537, %f538}, {%r470, %r471, %r472, %r473, %r474, %r475, %r476, %r477}, {%r524, %r525, %r526, %r527, %r528, %r529, %r530, %r531}, {%f1530, %f1529, %f1528, %f1527, %f1526, %f1525, %f1524, %f1523};
	wmma.mma.sync.aligned.row.row.m16n16k16.f32.f32 {%f539, %f540, %f541, %f542, %f543, %f544, %f545, %f546}, {%r470, %r471, %r472, %r473, %r474, %r475, %r476, %r477}, {%r533, %r534, %r535, %r536, %r537, %r538, %r539, %r540}, {%f1522, %f1521, %f1520, %f1519, %f1518, %f1517, %f1516, %f1515};
	wmma.mma.sync.aligned.row.row.m16n16k16.f32.f32 {%f547, %f548, %f549, %f550, %f551, %f552, %f553, %f554}, {%r479, %r480, %r481, %r482, %r483, %r484, %r485, %r486}, {%r506, %r507, %r508, %r509, %r510, %r511, %r512, %r513}, {%f1514, %f1513, %f1512, %f1511, %f1510, %f1509, %f1508, %f1507};
	wmma.mma.sync.aligned.row.row.m16n16k16.f32.f32 {%f555, %f556, %f557, %f558, %f559, %f560, %f561, %f562}, {%r479, %r480, %r481, %r482, %r483, %r484, %r485, %r486}, {%r515, %r516, %r517, %r518, %r519, %r520, %r521, %r522}, {%f1506, %f1505, %f1504, %f1503, %f1502, %f1501, %f1500, %f1499};
	wmma.mma.sync.aligned.row.row.m16n16k16.f32.f32 {%f563, %f564, %f565, %f566, %f567, %f568, %f569, %f570}, {%r479, %r480, %r481, %r482, %r483, %r484, %r485, %r486}, {%r524, %r525, %r526, %r527, %r528, %r529, %r530, %r531}, {%f1498, %f1497, %f1496, %f1495, %f1494, %f1493, %f1492, %f1491};
	wmma.mma.sync.aligned.row.row.m16n16k16.f32.f32 {%f571, %f572, %f573, %f574, %f575, %f576, %f577, %f578}, {%r479, %r480, %r481, %r482, %r483, %r484, %r485, %r486}, {%r533, %r534, %r535, %r536, %r537, %r538, %r539, %r540}, {%f1490, %f1489, %f1488, %f1487, %f1486, %f1485, %f1484, %f1483};
	wmma.mma.sync.aligned.row.row.m16n16k16.f32.f32 {%f579, %f580, %f581, %f582, %f583, %f584, %f585, %f586}, {%r488, %r489, %r490, %r491, %r492, %r493, %r494, %r495}, {%r506, %r507, %r508, %r509, %r510, %r511, %r512, %r513}, {%f1482, %f1481, %f1480, %f1479, %f1478, %f1477, %f1476, %f1475};
	wmma.mma.sync.aligned.row.row.m16n16k16.f32.f32 {%f587, %f588, %f589, %f590, %f591, %f592, %f593, %f594}, {%r488, %r489, %r490, %r491, %r492, %r493, %r494, %r495}, {%r515, %r516, %r517, %r518, %r519, %r520, %r521, %r522}, {%f1474, %f1473, %f1472, %f1471, %f1470, %f1469, %f1468, %f1467};
	wmma.mma.sync.aligned.row.row.m16n16k16.f32.f32 {%f595, %f596, %f597, %f598, %f599, %f600, %f601, %f602}, {%r488, %r489, %r490, %r491, %r492, %r493, %r494, %r495}, {%r524, %r525, %r526, %r527, %r528, %r529, %r530, %r531}, {%f1466, %f1465, %f1464, %f1463, %f1462, %f1461, %f1460, %f1459};
	wmma.mma.sync.aligned.row.row.m16n16k16.f32.f32 {%f603, %f604, %f605, %f606, %f607, %f608, %f609, %f610}, {%r488, %r489, %r490, %r491, %r492, %r493, %r494, %r495}, {%r533, %r534, %r535, %r536, %r537, %r538, %r539, %r540}, {%f1458, %f1457, %f1456, %f1455, %f1454, %f1453, %f1452, %f1451};
	wmma.mma.sync.aligned.row.row.m16n16k16.f32.f32 {%f611, %f612, %f613, %f614, %f615, %f616, %f617, %f618}, {%r497, %r498, %r499, %r500, %r501, %r502, %r503, %r504}, {%r506, %r507, %r508, %r509, %r510, %r511, %r512, %r513}, {%f1450, %f1449, %f1448, %f1447, %f1446, %f1445, %f1444, %f1443};
	wmma.mma.sync.aligned.row.row.m16n16k16.f32.f32 {%f619, %f620, %f621, %f622, %f623, %f624, %f625, %f626}, {%r497, %r498, %r499, %r500, %r501, %r502, %r503, %r504}, {%r515, %r516, %r517, %r518, %r519, %r520, %r521, %r522}, {%f1442, %f1441, %f1440, %f1439, %f1438, %f1437, %f1436, %f1435};
	wmma.mma.sync.aligned.row.row.m16n16k16.f32.f32 {%f627, %f628, %f629, %f630, %f631, %f632, %f633, %f634}, {%r497, %r498, %r499, %r500, %r501, %r502, %r503, %r504}, {%r524, %r525, %r526, %r527, %r528, %r529, %r530, %r531}, {%f1434, %f1433, %f1432, %f1431, %f1430, %f1429, %f1428, %f1427};
	wmma.mma.sync.aligned.row.row.m16n16k16.f32.f32 {%f635, %f636, %f637, %f638, %f639, %f640, %f641, %f642}, {%r497, %r498, %r499, %r500, %r501, %r502, %r503, %r504}, {%r533, %r534, %r535, %r536, %r537, %r538, %r539, %r540}, {%f1426, %f1425, %f1424, %f1423, %f1422, %f1421, %f1420, %f1419};
	add.s32 	%r541, %r468, 512;
	wmma.load.a.sync.aligned.row.m16n16k16.shared.f16 	{%r542, %r543, %r544, %r545, %r546, %r547, %r548, %r549}, [%r541], %r469;
	add.s32 	%r550, %r468, 1536;
	wmma.load.a.sync.aligned.row.m16n16k16.shared.f16 	{%r551, %r552, %r553, %r554, %r555, %r556, %r557, %r558}, [%r550], %r469;
	add.s32 	%r559, %r468, 2560;
	wmma.load.a.sync.aligned.row.m16n16k16.shared.f16 	{%r560, %r561, %r562, %r563, %r564, %r565, %r566, %r567}, [%r559], %r469;
	add.s32 	%r568, %r468, 3584;
	wmma.load.a.sync.aligned.row.m16n16k16.shared.f16 	{%r569, %r570, %r571, %r572, %r573, %r574, %r575, %r576}, [%r568], %r469;
	add.s32 	%r577, %r464, 36864;
	wmma.load.b.sync.aligned.row.m16n16k16.shared.f16 	{%r578, %r579, %r580, %r581, %r582, %r583, %r584, %r585}, [%r577], %r469;
	add.s32 	%r586, %r464, 37376;
	wmma.load.b.sync.aligned.row.m16n16k16.shared.f16 	{%r587, %r588, %r589, %r590, %r591, %r592, %r593, %r594}, [%r586], %r469;
	add.s32 	%r595, %r464, 37888;
	wmma.load.b.sync.aligned.row.m16n16k16.shared.f16 	{%r596, %r597, %r598, %r599, %r600, %r601, %r602, %r603}, [%r595], %r469;
	add.s32 	%r604, %r464, 38400;
	wmma.load.b.sync.aligned.row.m16n16k16.shared.f16 	{%r605, %r606, %r607, %r608, %r609, %r610, %r611, %r612}, [%r604], %r469;
	bar.sync 	0;
	wmma.mma.sync.aligned.row.row.m16n16k16.f32.f32 {%f643, %f644, %f645, %f646, %f647, %f648, %f649, %f650}, {%r542, %r543, %r544, %r545, %r546, %r547, %r548, %r549}, {%r578, %r579, %r580, %r581, %r582, %r583, %r584, %r585}, {%f515, %f516, %f517, %f518, %f519, %f520, %f521, %f522};
	wmma.mma.sync.aligned.row.row.m16n16k16.f32.f32 {%f651, %f652, %f653, %f654, %f655, %f656, %f657, %f658}, {%r542, %r543, %r544, %r545, %r546, %r547, %r548, %r549}, {%r587, %r588, %r589, %r590, %r591, %r592, %r593, %r594}, {%f523, %f524, %f525, %f526, %f527, %f528, %f529, %f530};
	wmma.mma.sync.aligned.row.row.m16n16k16.f32.f32 {%f659, %f660, %f661, %f662, %f663, %f664, %f665, %f666}, {%r542, %r543, %r544, %r545, %r546, %r547, %r548, %r549}, {%r596, %r597, %r598, %r599, %r600, %r601, %r602, %r603}, {%f531, %f532, %f533, %f534, %f535, %f536, %f537, %f538};
	wmma.mma.sync.aligned.row.row.m16n16k16.f32.f32 {%f667, %f668, %f669, %f670, %f671, %f672, %f673, %f674}, {%r542, %r543, %r544, %r545, %r546, %r547, %r548, %r549}, {%r605, %r606, %r607, %r608, %r609, %r610, %r611, %r612}, {%f539, %f540, %f541, %f542, %f543, %f544, %f545, %f546};
	wmma.mma.sync.aligned.row.row.m16n16k16.f32.f32 {%f675, %f676, %f677, %f678, %f679, %f680, %f681, %f682}, {%r551, %r552, %r553, %r554, %r555, %r556, %r557, %r558}, {%r578, %r579, %r580, %r581, %r582, %r583, %r584, %r585}, {%f547, %f548, %f549, %f550, %f551, %f552, %f553, %f554};
	wmma.mma.sync.aligned.row.row.m16n16k16.f32.f32 {%f683, %f684, %f685, %f686, %f687, %f688, %f689, %f690}, {%r551, %r552, %r553, %r554, %r555, %r556, %r557, %r558}, {%r587, %r588, %r589, %r590, %r591, %r592, %r593, %r594}, {%f555, %f556, %f557, %f558, %f559, %f560, %f561, %f562};
	wmma.mma.sync.aligned.row.row.m16n16k16.f32.f32 {%f691, %f692, %f693, %f694, %f695, %f696, %f697, %f698}, {%r551, %r552, %r553, %r554, %r555, %r556, %r557, %r558}, {%r596, %r597, %r598, %r599, %r600, %r601, %r602, %r603}, {%f563, %f564, %f565, %f566, %f567, %f568, %f569, %f570};
	wmma.mma.sync.aligned.row.row.m16n16k16.f32.f32 {%f699, %f700, %f701, %f702, %f703, %f704, %f705, %f706}, {%r551, %r552, %r553, %r554, %r555, %r556, %r557, %r558}, {%r605, %r606, %r607, %r608, %r609, %r610, %r611, %r612}, {%f571, %f572, %f573, %f574, %f575, %f576, %f577, %f578};
	wmma.mma.sync.aligned.row.row.m16n16k16.f32.f32 {%f707, %f708, %f709, %f710, %f711, %f712, %f713, %f714}, {%r560, %r561, %r562, %r563, %r564, %r565, %r566, %r567}, {%r578, %r579, %r580, %r581, %r582, %r583, %r584, %r585}, {%f579, %f580, %f581, %f582, %f583, %f584, %f585, %f586};
	wmma.mma.sync.aligned.row.row.m16n16k16.f32.f32 {%f715, %f716, %f717, %f718, %f719, %f720, %f721, %f722}, {%r560, %r561, %r562, %r563, %r564, %r565, %r566, %r567}, {%r587, %r588, %r589, %r590, %r591, %r592, %r593, %r594}, {%f587, %f588, %f589, %f590, %f591, %f592, %f593, %f594};
	wmma.mma.sync.aligned.row.row.m16n16k16.f32.f32 {%f723, %f724, %f725, %f726, %f727, %f728, %f729, %f730}, {%r560, %r561, %r562, %r563, %r564, %r565, %r566, %r567}, {%r596, %r597, %r598, %r599, %r600, %r601, %r602, %r603}, {%f595, %f596, %f597, %f598, %f599, %f600, %f601, %f602};
	wmma.mma.sync.aligned.row.row.m16n16k16.f32.f32 {%f731, %f732, %f733, %f734, %f735, %f736, %f737, %f738}, {%r560, %r561, %r562, %r563, %r564, %r565, %r566, %r567}, {%r605, %r606, %r607, %r608, %r609, %r610, %r611, %r612}, {%f603, %f604, %f605, %f606, %f607, %f608, %f609, %f610};
	wmma.mma.sync.aligned.row.row.m16n16k16.f32.f32 {%f739, %f740, %f741, %f742, %f743, %f744, %f745, %f746}, {%r569, %r570, %r571, %r572, %r573, %r574, %r575, %r576}, {%r578, %r579, %r580, %r581, %r582, %r583, %r584, %r585}, {%f611, %f612, %f613, %f614, %f615, %f616, %f617, %f618};
	wmma.mma.sync.aligned.row.row.m16n16k16.f32.f32 {%f747, %f748, %f749, %f750, %f751, %f752, %f753, %f754}, {%r569, %r570, %r571, %r572, %r573, %r574, %r575, %r576}, {%r587, %r588, %r589, %r590, %r591, %r592, %r593, %r594}, {%f619, %f620, %f621, %f622, %f623, %f624, %f625, %f626};
	wmma.mma.sync.aligned.row.row.m16n16k16.f32.f32 {%f755, %f756, %f757, %f758, %f759, %f760, %f761, %f762}, {%r569, %r570, %r571, %r572, %r573, %r574, %r575, %r576}, {%r596, %r597, %r598, %r599, %r600, %r601, %r602, %r603}, {%f627, %f628, %f629, %f630, %f631, %f632, %f633, %f634};
	wmma.mma.sync.aligned.row.row.m16n16k16.f32.f32 {%f763, %f764, %f765, %f766, %f767, %f768, %f769, %f770}, {%r569, %r570, %r571, %r572, %r573, %r574, %r575, %r576}, {%r605, %r606, %r607, %r608, %r609, %r610, %r611, %r612}, {%f635, %f636, %f637, %f638, %f639, %f640, %f641, %f642};
	bar.sync 	0;
	// begin inline asm
	cp.async.wait_group 1;
	// end inline asm
	add.s32 	%r613, %r9, -2;
	shr.u32 	%r614, %r613, 30;
	add.s32 	%r615, %r613, %r614;
	and.b32  	%r616, %r615, 524284;
	sub.s32 	%r617, %r613, %r616;
	shl.b32 	%r618, %r617, 13;
	add.s32 	%r619, %r460, %r618;
	add.s32 	%r620, %r619, %r463;
	add.s32 	%r621, %r619, %r467;
	wmma.load.a.sync.aligned.row.m16n16k16.shared.f16 	{%r622, %r623, %r624, %r625, %r626, %r627, %r628, %r629}, [%r621], %r469;
	add.s32 	%r630, %r621, 1024;
	wmma.load.a.sync.aligned.row.m16n16k16.shared.f16 	{%r631, %r632, %r633, %r634, %r635, %r636, %r637, %r638}, [%r630], %r469;
	add.s32 	%r639, %r621, 2048;
	wmma.load.a.sync.aligned.row.m16n16k16.shared.f16 	{%r640, %r641, %r642, %r643, %r644, %r645, %r646, %r647}, [%r639], %r469;
	add.s32 	%r648, %r621, 3072;
	wmma.load.a.sync.aligned.row.m16n16k16.shared.f16 	{%r649, %r650, %r651, %r652, %r653, %r654, %r655, %r656}, [%r648], %r469;
	add.s32 	%r657, %r620, 32768;
	wmma.load.b.sync.aligned.row.m16n16k16.shared.f16 	{%r658, %r659, %r660, %r661, %r662, %r663, %r664, %r665}, [%r657], %r469;
	add.s32 	%r666, %r620, 33280;
	wmma.load.b.sync.aligned.row.m16n16k16.shared.f16 	{%r667, %r668, %r669, %r670, %r671, %r672, %r673, %r674}, [%r666], %r469;
	add.s32 	%r675, %r620, 33792;
	wmma.load.b.sync.aligned.row.m16n16k16.shared.f16 	{%r676, %r677, %r678, %r679, %r680, %r681, %r682, %r683}, [%r675], %r469;
	add.s32 	%r684, %r620, 34304;
	wmma.load.b.sync.aligned.row.m16n16k16.shared.f16 	{%r685, %r686, %r687, %r688, %r689, %r690, %r691, %r692}, [%r684], %r469;
	bar.sync 	0;
	wmma.mma.sync.aligned.row.row.m16n16k16.f32.f32 {%f771, %f772, %f773, %f774, %f775, %f776, %f777, %f778}, {%r622, %r623, %r624, %r625, %r626, %r627, %r628, %r629}, {%r658, %r659, %r660, %r661, %r662, %r663, %r664, %r665}, {%f643, %f644, %f645, %f646, %f647, %f648, %f649, %f650};
	wmma.mma.sync.aligned.row.row.m16n16k16.f32.f32 {%f779, %f780, %f781, %f782, %f783, %f784, %f785, %f786}, {%r622, %r623, %r624, %r625, %r626, %r627, %r628, %r629}, {%r667, %r668, %r669, %r670, %r671, %r672, %r673, %r674}, {%f651, %f652, %f653, %f654, %f655, %f656, %f657, %f658};
	wmma.mma.sync.aligned.row.row.m16n16k16.f32.f32 {%f787, %f788, %f789, %f790, %f791, %f792, %f793, %f794}, {%r622, %r623, %r624, %r625, %r626, %r627, %r628, %r629}, {%r676, %r677, %r678, %r679, %r680, %r681, %r682, %r683}, {%f659, %f660, %f661, %f662, %f663, %f664, %f665, %f666};
	wmma.mma.sync.aligned.row.row.m16n16k16.f32.f32 {%f795, %f796, %f797, %f798, %f799, %f800, %f801, %f802}, {%r622, %r623, %r624, %r625, %r626, %r627, %r628, %r629}, {%r685, %r686, %r687, %r688, %r689, %r690, %r691, %r692}, {%f667, %f668, %f669, %f670, %f671, %f672, %f673, %f674};
	wmma.mma.sync.aligned.row.row.m16n16k16.f32.f32 {%f803, %f804, %f805, %f806, %f807, %f808, %f809, %f810}, {%r631, %r632, %r633, %r634, %r635, %r636, %r637, %r638}, {%r658, %r659, %r660, %r661, %r662, %r663, %r664, %r665}, {%f675, %f676, %f677, %f678, %f679, %f680, %f681, %f682};
	wmma.mma.sync.aligned.row.row.m16n16k16.f32.f32 {%f811, %f812, %f813, %f814, %f815, %f816, %f817, %f818}, {%r631, %r632, %r633, %r634, %r635, %r636, %r637, %r638}, {%r667, %r668, %r669, %r670, %r671, %r672, %r673, %r674}, {%f683, %f684, %f685, %f686, %f687, %f688, %f689, %f690};
	wmma.mma.sync.aligned.row.row.m16n16k16.f32.f32 {%f819, %f820, %f821, %f822, %f823, %f824, %f825, %f826}, {%r631, %r632, %r633, %r634, %r635, %r636, %r637, %r638}, {%r676, %r677, %r678, %r679, %r680, %r681, %r682, %r683}, {%f691, %f692, %f693, %f694, %f695, %f696, %f697, %f698};
	wmma.mma.sync.aligned.row.row.m16n16k16.f32.f32 {%f827, %f828, %f829, %f830, %f831, %f832, %f833, %f834}, {%r631, %r632, %r633, %r634, %r635, %r636, %r637, %r638}, {%r685, %r686, %r687, %r688, %r689, %r690, %r691, %r692}, {%f699, %f700, %f701, %f702, %f703, %f704, %f705, %f706};
	wmma.mma.sync.aligned.row.row.m16n16k16.f32.f32 {%f835, %f836, %f837, %f838, %f839, %f840, %f841, %f842}, {%r640, %r641, %r642, %r643, %r644, %r645, %r646, %r647}, {%r658, %r659, %r660, %r661, %r662, %r663, %r664, %r665}, {%f707, %f708, %f709, %f710, %f711, %f712, %f713, %f714};
	wmma.mma.sync.aligned.row.row.m16n16k16.f32.f32 {%f843, %f844, %f845, %f846, %f847, %f848, %f849, %f850}, {%r640, %r641, %r642, %r643, %r644, %r645, %r646, %r647}, {%r667, %r668, %r669, %r670, %r671, %r672, %r673, %r674}, {%f715, %f716, %f717, %f718, %f719, %f720, %f721, %f722};
	wmma.mma.sync.aligned.row.row.m16n16k16.f32.f32 {%f851, %f852, %f853, %f854, %f855, %f856, %f857, %f858}, {%r640, %r641, %r642, %r643, %r644, %r645, %r646, %r647}, {%r676, %r677, %r678, %r679, %r680, %r681, %r682, %r683}, {%f723, %f724, %f725, %f726, %f727, %f728, %f729, %f730};
	wmma.mma.sync.aligned.row.row.m16n16k16.f32.f32 {%f859, %f860, %f861, %f862, %f863, %f864, %f865, %f866}, {%r640, %r641, %r642, %r643, %r644, %r645, %r646, %r647}, {%r685, %r686, %r687, %r688, %r689, %r690, %r691, %r692}, {%f731, %f732, %f733, %f734, %f735, %f736, %f737, %f738};
	wmma.mma.sync.aligned.row.row.m16n16k16.f32.f32 {%f867, %f868, %f869, %f870, %f871, %f872, %f873, %f874}, {%r649, %r650, %r651, %r652, %r653, %r654, %r655, %r656}, {%r658, %r659, %r660, %r661, %r662, %r663, %r664, %r665}, {%f739, %f740, %f741, %f742, %f743, %f744, %f745, %f746};
	wmma.mma.sync.aligned.row.row.m16n16k16.f32.f32 {%f875, %f876, %f877, %f878, %f879, %f880, %f881, %f882}, {%r649, %r650, %r651, %r652, %r653, %r654, %r655, %r656}, {%r667, %r668, %r669, %r670, %r671, %r672, %r673, %r674}, {%f747, %f748, %f749, %f750, %f751, %f752, %f753, %f754};
	wmma.mma.sync.aligned.row.row.m16n16k16.f32.f32 {%f883, %f884, %f885, %f886, %f887, %f888, %f889, %f890}, {%r649, %r650, %r651, %r652, %r653, %r654, %r655, %r656}, {%r676, %r677, %r678, %r679, %r680, %r681, %r682, %r683}, {%f755, %f756, %f757, %f758, %f759, %f760, %f761, %f762};
	wmma.mma.sync.aligned.row.row.m16n16k16.f32.f32 {%f891, %f892, %f893, %f894, %f895, %f896, %f897, %f898}, {%r649, %r650, %r651, %r652, %r653, %r654, %r655, %r656}, {%r685, %r686, %r687, %r688, %r689, %r690, %r691, %r692}, {%f763, %f764, %f765, %f766, %f767, %f768, %f769, %f770};
	add.s32 	%r693, %r621, 512;
	wmma.load.a.sync.aligned.row.m16n16k16.shared.f16 	{%r694, %r695, %r696, %r697, %r698, %r699, %r700, %r701}, [%r693], %r469;
	add.s32 	%r702, %r621, 1536;
	wmma.load.a.sync.aligned.row.m16n16k16.shared.f16 	{%r703, %r704, %r705, %r706, %r707, %r708, %r709, %r710}, [%r702], %r469;
	add.s32 	%r711, %r621, 2560;
	wmma.load.a.sync.aligned.row.m16n16k16.shared.f16 	{%r712, %r713, %r714, %r715, %r716, %r717, %r718, %r719}, [%r711], %r469;
	add.s32 	%r720, %r621, 3584;
	wmma.load.a.sync.aligned.row.m16n16k16.shared.f16 	{%r721, %r722, %r723, %r724, %r725, %r726, %r727, %r728}, [%r720], %r469;
	add.s32 	%r729, %r620, 36864;
	wmma.load.b.sync.aligned.row.m16n16k16.shared.f16 	{%r730, %r731, %r732, %r733, %r734, %r735, %r736, %r737}, [%r729], %r469;
	add.s32 	%r738, %r620, 37376;
	wmma.load.b.sync.aligned.row.m16n16k16.shared.f16 	{%r739, %r740, %r741, %r742, %r743, %r744, %r745, %r746}, [%r738], %r469;
	add.s32 	%r747, %r620, 37888;
	wmma.load.b.sync.aligned.row.m16n16k16.shared.f16 	{%r748, %r749, %r750, %r751, %r752, %r753, %r754, %r755}, [%r747], %r469;
	add.s32 	%r756, %r620, 38400;
	wmma.load.b.sync.aligned.row.m16n16k16.shared.f16 	{%r757, %r758, %r759, %r760, %r761, %r762, %r763, %r764}, [%r756], %r469;
	bar.sync 	0;
	wmma.mma.sync.aligned.row.row.m16n16k16.f32.f32 {%f899, %f900, %f901, %f902, %f903, %f904, %f905, %f906}, {%r694, %r695, %r696, %r697, %r698, %r699, %r700, %r701}, {%r730, %r731, %r732, %r733, %r734, %r735, %r736, %r737}, {%f771, %f772, %f773, %f774, %f775, %f776, %f777, %f778};
	wmma.mma.sync.aligned.row.row.m16n16k16.f32.f32 {%f907, %f908, %f909, %f910, %f911, %f912, %f913, %f914}, {%r694, %r695, %r696, %r697, %r698, %r699, %r700, %r701}, {%r739, %r740, %r741, %r742, %r743, %r744, %r745, %r746}, {%f779, %f780, %f781, %f782, %f783, %f784, %f785, %f786};
	wmma.mma.sync.aligned.row.row.m16n16k16.f32.f32 {%f915, %f916, %f917, %f918, %f919, %f920, %f921, %f922}, {%r694, %r695, %r696, %r697, %r698, %r699, %r700, %r701}, {%r748, %r749, %r750, %r751, %r752, %r753, %r754, %r755}, {%f787, %f788, %f789, %f790, %f791, %f792, %f793, %f794};
	wmma.mma.sync.aligned.row.row.m16n16k16.f32.f32 {%f923, %f924, %f925, %f926, %f927, %f928, %f929, %f930}, {%r694, %r695, %r696, %r697, %r698, %r699, %r700, %r701}, {%r757, %r758, %r759, %r760, %r761, %r762, %r763, %r764}, {%f795, %f796, %f797, %f798, %f799, %f800, %f801, %f802};
	wmma.mma.sync.aligned.row.row.m16n16k16.f32.f32 {%f931, %f932, %f933, %f934, %f935, %f936, %f937, %f938}, {%r703, %r704, %r705, %r706, %r707, %r708, %r709, %r710}, {%r730, %r731, %r732, %r733, %r734, %r735, %r736, %r737}, {%f803, %f804, %f805, %f806, %f807, %f808, %f809, %f810};
	wmma.mma.sync.aligned.row.row.m16n16k16.f32.f32 {%f939, %f940, %f941, %f942, %f943, %f944, %f945, %f946}, {%r703, %r704, %r705, %r706, %r707, %r708, %r709, %r710}, {%r739, %r740, %r741, %r742, %r743, %r744, %r745, %r746}, {%f811, %f812, %f813, %f814, %f815, %f816, %f817, %f818};
	wmma.mma.sync.aligned.row.row.m16n16k16.f32.f32 {%f947, %f948, %f949, %f950, %f951, %f952, %f953, %f954}, {%r703, %r704, %r705, %r706, %r707, %r708, %r709, %r710}, {%r748, %r749, %r750, %r751, %r752, %r753, %r754, %r755}, {%f819, %f820, %f821, %f822, %f823, %f824, %f825, %f826};
	wmma.mma.sync.aligned.row.row.m16n16k16.f32.f32 {%f955, %f956, %f957, %f958, %f959, %f960, %f961, %f962}, {%r703, %r704, %r705, %r706, %r707, %r708, %r709, %r710}, {%r757, %r758, %r759, %r760, %r761, %r762, %r763, %r764}, {%f827, %f828, %f829, %f830, %f831, %f832, %f833, %f834};
	wmma.mma.sync.aligned.row.row.m16n16k16.f32.f32 {%f963, %f964, %f965, %f966, %f967, %f968, %f969, %f970}, {%r712, %r713, %r714, %r715, %r716, %r717, %r718, %r719}, {%r730, %r731, %r732, %r733, %r734, %r735, %r736, %r737}, {%f835, %f836, %f837, %f838, %f839, %f840, %f841, %f842};
	wmma.mma.sync.aligned.row.row.m16n16k16.f32.f32 {%f971, %f972, %f973, %f974, %f975, %f976, %f977, %f978}, {%r712, %r713, %r714, %r715, %r716, %r717, %r718, %r719}, {%r739, %r740, %r741, %r742, %r743, %r744, %r745, %r746}, {%f843, %f844, %f845, %f846, %f847, %f848, %f849, %f850};
	wmma.mma.sync.aligned.row.row.m16n16k16.f32.f32 {%f979, %f980, %f981, %f982, %f983, %f984, %f985, %f986}, {%r712, %r713, %r714, %r715, %r716, %r717, %r718, %r719}, {%r748, %r749, %r750, %r751, %r752, %r753, %r754, %r755}, {%f851, %f852, %f853, %f854, %f855, %f856, %f857, %f858};
	wmma.mma.sync.aligned.row.row.m16n16k16.f32.f32 {%f987, %f988, %f989, %f990, %f991, %f992, %f993, %f994}, {%r712, %r713, %r714, %r715, %r716, %r717, %r718, %r719}, {%r757, %r758, %r759, %r760, %r761, %r762, %r763, %r764}, {%f859, %f860, %f861, %f862, %f863, %f864, %f865, %f866};
	wmma.mma.sync.aligned.row.row.m16n16k16.f32.f32 {%f995, %f996, %f997, %f998, %f999, %f1000, %f1001, %f1002}, {%r721, %r722, %r723, %r724, %r725, %r726, %r727, %r728}, {%r730, %r731, %r732, %r733, %r734, %r735, %r736, %r737}, {%f867, %f868, %f869, %f870, %f871, %f872, %f873, %f874};
	wmma.mma.sync.aligned.row.row.m16n16k16.f32.f32 {%f1003, %f1004, %f1005, %f1006, %f1007, %f1008, %f1009, %f1010}, {%r721, %r722, %r723, %r724, %r725, %r726, %r727, %r728}, {%r739, %r740, %r741, %r742, %r743, %r744, %r745, %r746}, {%f875, %f876, %f877, %f878, %f879, %f880, %f881, %f882};
	wmma.mma.sync.aligned.row.row.m16n16k16.f32.f32 {%f1011, %f1012, %f1013, %f1014, %f1015, %f1016, %f1017, %f1018}, {%r721, %r722, %r723, %r724, %r725, %r726, %r727, %r728}, {%r748, %r749, %r750, %r751, %r752, %r753, %r754, %r755}, {%f883, %f884, %f885, %f886, %f887, %f888, %f889, %f890};
	wmma.mma.sync.aligned.row.row.m16n16k16.f32.f32 {%f1019, %f1020, %f1021, %f1022, %f1023, %f1024, %f1025, %f1026}, {%r721, %r722, %r723, %r724, %r725, %r726, %r727, %r728}, {%r757, %r758, %r759, %r760, %r761, %r762, %r763, %r764}, {%f891, %f892, %f893, %f894, %f895, %f896, %f897, %f898};
	bar.sync 	0;
	// begin inline asm
	cp.async.wait_group 0;
	// end inline asm
	add.s32 	%r765, %r9, -1;
	shr.u32 	%r766, %r765, 30;
	add.s32 	%r767, %r765, %r766;
	and.b32  	%r768, %r767, 524284;
	sub.s32 	%r769, %r765, %r768;
	shl.b32 	%r770, %r769, 13;
	add.s32 	%r771, %r460, %r770;
	add.s32 	%r772, %r771, %r463;
	add.s32 	%r773, %r771, %r467;
	wmma.load.a.sync.aligned.row.m16n16k16.shared.f16 	{%r774, %r775, %r776, %r777, %r778, %r779, %r780, %r781}, [%r773], %r469;
	add.s32 	%r782, %r773, 1024;
	wmma.load.a.sync.aligned.row.m16n16k16.shared.f16 	{%r783, %r784, %r785, %r786, %r787, %r788, %r789, %r790}, [%r782], %r469;
	add.s32 	%r791, %r773, 2048;
	wmma.load.a.sync.aligned.row.m16n16k16.shared.f16 	{%r792, %r793, %r794, %r795, %r796, %r797, %r798, %r799}, [%r791], %r469;
	add.s32 	%r800, %r773, 3072;
	wmma.load.a.sync.aligned.row.m16n16k16.shared.f16 	{%r801, %r802, %r803, %r804, %r805, %r806, %r807, %r808}, [%r800], %r469;
	add.s32 	%r809, %r772, 32768;
	wmma.load.b.sync.aligned.row.m16n16k16.shared.f16 	{%r810, %r811, %r812, %r813, %r814, %r815, %r816, %r817}, [%r809], %r469;
	add.s32 	%r818, %r772, 33280;
	wmma.load.b.sync.aligned.row.m16n16k16.shared.f16 	{%r819, %r820, %r821, %r822, %r823, %r824, %r825, %r826}, [%r818], %r469;
	add.s32 	%r827, %r772, 33792;
	wmma.load.b.sync.aligned.row.m16n16k16.shared.f16 	{%r828, %r829, %r830, %r831, %r832, %r833, %r834, %r835}, [%r827], %r469;
	add.s32 	%r836, %r772, 34304;
	wmma.load.b.sync.aligned.row.m16n16k16.shared.f16 	{%r837, %r838, %r839, %r840, %r841, %r842, %r843, %r844}, [%r836], %r469;
	bar.sync 	0;
	wmma.mma.sync.aligned.row.row.m16n16k16.f32.f32 {%f1027, %f1028, %f1029, %f1030, %f1031, %f1032, %f1033, %f1034}, {%r774, %r775, %r776, %r777, %r778, %r779, %r780, %r781}, {%r810, %r811, %r812, %r813, %r814, %r815, %r816, %r817}, {%f899, %f900, %f901, %f902, %f903, %f904, %f905, %f906};
	wmma.mma.sync.aligned.row.row.m16n16k16.f32.f32 {%f1035, %f1036, %f1037, %f1038, %f1039, %f1040, %f1041, %f1042}, {%r774, %r775, %r776, %r777, %r778, %r779, %r780, %r781}, {%r819, %r820, %r821, %r822, %r823, %r824, %r825, %r826}, {%f907, %f908, %f909, %f910, %f911, %f912, %f913, %f914};
	wmma.mma.sync.aligned.row.row.m16n16k16.f32.f32 {%f1043, %f1044, %f1045, %f1046, %f1047, %f1048, %f1049, %f1050}, {%r774, %r775, %r776, %r777, %r778, %r779, %r780, %r781}, {%r828, %r829, %r830, %r831, %r832, %r833, %r834, %r835}, {%f915, %f916, %f917, %f918, %f919, %f920, %f921, %f922};
	wmma.mma.sync.aligned.row.row.m16n16k16.f32.f32 {%f1051, %f1052, %f1053, %f1054, %f1055, %f1056, %f1057, %f1058}, {%r774, %r775, %r776, %r777, %r778, %r779, %r780, %r781}, {%r837, %r838, %r839, %r840, %r841, %r842, %r843, %r844}, {%f923, %f924, %f925, %f926, %f927, %f928, %f929, %f930};
	wmma.mma.sync.aligned.row.row.m16n16k16.f32.f32 {%f1059, %f1060, %f1061, %f1062, %f1063, %f1064, %f1065, %f1066}, {%r783, %r784, %r785, %r786, %r787, %r788, %r789, %r790}, {%r810, %r811, %r812, %r813, %r814, %r815, %r816, %r817}, {%f931, %f932, %f933, %f934, %f935, %f936, %f937, %f938};
	wmma.mma.sync.aligned.row.row.m16n16k16.f32.f32 {%f1067, %f1068, %f1069, %f1070, %f1071, %f1072, %f1073, %f1074}, {%r783, %r784, %r785, %r786, %r787, %r788, %r789, %r790}, {%r819, %r820, %r821, %r822, %r823, %r824, %r825, %r826}, {%f939, %f940, %f941, %f942, %f943, %f944, %f945, %f946};
	wmma.mma.sync.aligned.row.row.m16n16k16.f32.f32 {%f1075, %f1076, %f1077, %f1078, %f1079, %f1080, %f1081, %f1082}, {%r783, %r784, %r785, %r786, %r787, %r788, %r789, %r790}, {%r828, %r829, %r830, %r831, %r832, %r833, %r834, %r835}, {%f947, %f948, %f949, %f950, %f951, %f952, %f953, %f954};
	wmma.mma.sync.aligned.row.row.m16n16k16.f32.f32 {%f1083, %f1084, %f1085, %f1086, %f1087, %f1088, %f1089, %f1090}, {%r783, %r784, %r785, %r786, %r787, %r788, %r789, %r790}, {%r837, %r838, %r839, %r840, %r841, %r842, %r843, %r844}, {%f955, %f956, %f957, %f958, %f959, %f960, %f961, %f962};
	wmma.mma.sync.aligned.row.row.m16n16k16.f32.f32 {%f1091, %f1092, %f1093, %f1094, %f1095, %f1096, %f1097, %f1098}, {%r792, %r793, %r794, %r795, %r796, %r797, %r798, %r799}, {%r810, %r811, %r812, %r813, %r814, %r815, %r816, %r817}, {%f963, %f964, %f965, %f966, %f967, %f968, %f969, %f970};
	wmma.mma.sync.aligned.row.row.m16n16k16.f32.f32 {%f1099, %f1100, %f1101, %f1102, %f1103, %f1104, %f1105, %f1106}, {%r792, %r793, %r794, %r795, %r796, %r797, %r798, %r799}, {%r819, %r820, %r821, %r822, %r823, %r824, %r825, %r826}, {%f971, %f972, %f973, %f974, %f975, %f976, %f977, %f978};
	wmma.mma.sync.aligned.row.row.m16n16k16.f32.f32 {%f1107, %f1108, %f1109, %f1110, %f1111, %f1112, %f1113, %f1114}, {%r792, %r793, %r794, %r795, %r796, %r797, %r798, %r799}, {%r828, %r829, %r830, %r831, %r832, %r833, %r834, %r835}, {%f979, %f980, %f981, %f982, %f983, %f984, %f985, %f986};
	wmma.mma.sync.aligned.row.row.m16n16k16.f32.f32 {%f1115, %f1116, %f1117, %f1118, %f1119, %f1120, %f1121, %f1122}, {%r792, %r793, %r794, %r795, %r796, %r797, %r798, %r799}, {%r837, %r838, %r839, %r840, %r841, %r842, %r843, %r844}, {%f987, %f988, %f989, %f990, %f991, %f992, %f993, %f994};
	wmma.mma.sync.aligned.row.row.m16n16k16.f32.f32 {%f1123, %f1124, %f1125, %f1126, %f1127, %f1128, %f1129, %f1130}, {%r801, %r802, %r803, %r804, %r805, %r806, %r807, %r808}, {%r810, %r811, %r812, %r813, %r814, %r815, %r816, %r817}, {%f995, %f996, %f997, %f998, %f999, %f1000, %f1001, %f1002};
	wmma.mma.sync.aligned.row.row.m16n16k16.f32.f32 {%f1131, %f1132, %f1133, %f1134, %f1135, %f1136, %f1137, %f1138}, {%r801, %r802, %r803, %r804, %r805, %r806, %r807, %r808}, {%r819, %r820, %r821, %r822, %r823, %r824, %r825, %r826}, {%f1003, %f1004, %f1005, %f1006, %f1007, %f1008, %f1009, %f1010};
	wmma.mma.sync.aligned.row.row.m16n16k16.f32.f32 {%f1139, %f1140, %f1141, %f1142, %f1143, %f1144, %f1145, %f1146}, {%r801, %r802, %r803, %r804, %r805, %r806, %r807, %r808}, {%r828, %r829, %r830, %r831, %r832, %r833, %r834, %r835}, {%f1011, %f1012, %f1013, %f1014, %f1015, %f1016, %f1017, %f1018};
	wmma.mma.sync.aligned.row.row.m16n16k16.f32.f32 {%f1147, %f1148, %f1149, %f1150, %f1151, %f1152, %f1153, %f1154}, {%r801, %r802, %r803, %r804, %r805, %r806, %r807, %r808}, {%r837, %r838, %r839, %r840, %r841, %r842, %r843, %r844}, {%f1019, %f1020, %f1021, %f1022, %f1023, %f1024, %f1025, %f1026};
	add.s32 	%r845, %r773, 512;
	wmma.load.a.sync.aligned.row.m16n16k16.shared.f16 	{%r846, %r847, %r848, %r849, %r850, %r851, %r852, %r853}, [%r845], %r469;
	add.s32 	%r854, %r773, 1536;
	wmma.load.a.sync.aligned.row.m16n16k16.shared.f16 	{%r855, %r856, %r857, %r858, %r859, %r860, %r861, %r862}, [%r854], %r469;
	add.s32 	%r863, %r773, 2560;
	wmma.load.a.sync.aligned.row.m16n16k16.shared.f16 	{%r864, %r865, %r866, %r867, %r868, %r869, %r870, %r871}, [%r863], %r469;
	add.s32 	%r872, %r773, 3584;
	wmma.load.a.sync.aligned.row.m16n16k16.shared.f16 	{%r873, %r874, %r875, %r876, %r877, %r878, %r879, %r880}, [%r872], %r469;
	add.s32 	%r881, %r772, 36864;
	wmma.load.b.sync.aligned.row.m16n16k16.shared.f16 	{%r882, %r883, %r884, %r885, %r886, %r887, %r888, %r889}, [%r881], %r469;
	add.s32 	%r890, %r772, 37376;
	wmma.load.b.sync.aligned.row.m16n16k16.shared.f16 	{%r891, %r892, %r893, %r894, %r895, %r896, %r897, %r898}, [%r890], %r469;
	add.s32 	%r899, %r772, 37888;
	wmma.load.b.sync.aligned.row.m16n16k16.shared.f16 	{%r900, %r901, %r902, %r903, %r904, %r905, %r906, %r907}, [%r899], %r469;
	add.s32 	%r908, %r772, 38400;
	wmma.load.b.sync.aligned.row.m16n16k16.shared.f16 	{%r909, %r910, %r911, %r912, %r913, %r914, %r915, %r916}, [%r908], %r469;
	bar.sync 	0;
	wmma.mma.sync.aligned.row.row.m16n16k16.f32.f32 {%f1155, %f1156, %f1157, %f1158, %f1159, %f1160, %f1161, %f1162}, {%r846, %r847, %r848, %r849, %r850, %r851, %r852, %r853}, {%r882, %r883, %r884, %r885, %r886, %r887, %r888, %r889}, {%f1027, %f1028, %f1029, %f1030, %f1031, %f1032, %f1033, %f1034};
	wmma.mma.sync.aligned.row.row.m16n16k16.f32.f32 {%f1163, %f1164, %f1165, %f1166, %f1167, %f1168, %f1169, %f1170}, {%r846, %r847, %r848, %r849, %r850, %r851, %r852, %r853}, {%r891, %r892, %r893, %r894, %r895, %r896, %r897, %r898}, {%f1035, %f1036, %f1037, %f1038, %f1039, %f1040, %f1041, %f1042};
	wmma.mma.sync.aligned.row.row.m16n16k16.f32.f32 {%f1171, %f1172, %f1173, %f1174, %f1175, %f1176, %f1177, %f1178}, {%r846, %r847, %r848, %r849, %r850, %r851, %r852, %r853}, {%r900, %r901, %r902, %r903, %r904, %r905, %r906, %r907}, {%f1043, %f1044, %f1045, %f1046, %f1047, %f1048, %f1049, %f1050};
	wmma.mma.sync.aligned.row.row.m16n16k16.f32.f32 {%f1179, %f1180, %f1181, %f1182, %f1183, %f1184, %f1185, %f1186}, {%r846, %r847, %r848, %r849, %r850, %r851, %r852, %r853}, {%r909, %r910, %r911, %r912, %r913, %r914, %r915, %r916}, {%f1051, %f1052, %f1053, %f1054, %f1055, %f1056, %f1057, %f1058};
	wmma.mma.sync.aligned.row.row.m16n16k16.f32.f32 {%f1187, %f1188, %f1189, %f1190, %f1191, %f1192, %f1193, %f1194}, {%r855, %r856, %r857, %r858, %r859, %r860, %r861, %r862}, {%r882, %r883, %r884, %r885, %r886, %r887, %r888, %r889}, {%f1059, %f1060, %f1061, %f1062, %f1063, %f1064, %f1065, %f1066};
	wmma.mma.sync.aligned.row.row.m16n16k16.f32.f32 {%f1195, %f1196, %f1197, %f1198, %f1199, %f1200, %f1201, %f1202}, {%r855, %r856, %r857, %r858, %r859, %r860, %r861, %r862}, {%r891, %r892, %r893, %r894, %r895, %r896, %r897, %r898}, {%f1067, %f1068, %f1069, %f1070, %f1071, %f1072, %f1073, %f1074};
	wmma.mma.sync.aligned.row.row.m16n16k16.f32.f32 {%f1203, %f1204, %f1205, %f1206, %f1207, %f1208, %f1209, %f1210}, {%r855, %r856, %r857, %r858, %r859, %r860, %r861, %r862}, {%r900, %r901, %r902, %r903, %r904, %r905, %r906, %r907}, {%f1075, %f1076, %f1077, %f1078, %f1079, %f1080, %f1081, %f1082};
	wmma.mma.sync.aligned.row.row.m16n16k16.f32.f32 {%f1211, %f1212, %f1213, %f1214, %f1215, %f1216, %f1217, %f1218}, {%r855, %r856, %r857, %r858, %r859, %r860, %r861, %r862}, {%r909, %r910, %r911, %r912, %r913, %r914, %r915, %r916}, {%f1083, %f1084, %f1085, %f1086, %f1087, %f1088, %f1089, %f1090};
	wmma.mma.sync.aligned.row.row.m16n16k16.f32.f32 {%f1219, %f1220, %f1221, %f1222, %f1223, %f1224, %f1225, %f1226}, {%r864, %r865, %r866, %r867, %r868, %r869, %r870, %r871}, {%r882, %r883, %r884, %r885, %r886, %r887, %r888, %r889}, {%f1091, %f1092, %f1093, %f1094, %f1095, %f1096, %f1097, %f1098};
	wmma.mma.sync.aligned.row.row.m16n16k16.f32.f32 {%f1227, %f1228, %f1229, %f1230, %f1231, %f1232, %f1233, %f1234}, {%r864, %r865, %r866, %r867, %r868, %r869, %r870, %r871}, {%r891, %r892, %r893, %r894, %r895, %r896, %r897, %r898}, {%f1099, %f1100, %f1101, %f1102, %f1103, %f1104, %f1105, %f1106};
	wmma.mma.sync.aligned.row.row.m16n16k16.f32.f32 {%f1235, %f1236, %f1237, %f1238, %f1239, %f1240, %f1241, %f1242}, {%r864, %r865, %r866, %r867, %r868, %r869, %r870, %r871}, {%r900, %r901, %r902, %r903, %r904, %r905, %r906, %r907}, {%f1107, %f1108, %f1109, %f1110, %f1111, %f1112, %f1113, %f1114};
	wmma.mma.sync.aligned.row.row.m16n16k16.f32.f32 {%f1243, %f1244, %f1245, %f1246, %f1247, %f1248, %f1249, %f1250}, {%r864, %r865, %r866, %r867, %r868, %r869, %r870, %r871}, {%r909, %r910, %r911, %r912, %r913, %r914, %r915, %r916}, {%f1115, %f1116, %f1117, %f1118, %f1119, %f1120, %f1121, %f1122};
	wmma.mma.sync.aligned.row.row.m16n16k16.f32.f32 {%f1251, %f1252, %f1253, %f1254, %f1255, %f1256, %f1257, %f1258}, {%r873, %r874, %r875, %r876, %r877, %r878, %r879, %r880}, {%r882, %r883, %r884, %r885, %r886, %r887, %r888, %r889}, {%f1123, %f1124, %f1125, %f1126, %f1127, %f1128, %f1129, %f1130};
	wmma.mma.sync.aligned.row.row.m16n16k16.f32.f32 {%f1259, %f1260, %f1261, %f1262, %f1263, %f1264, %f1265, %f1266}, {%r873, %r874, %r875, %r876, %r877, %r878, %r879, %r880}, {%r891, %r892, %r893, %r894, %r895, %r896, %r897, %r898}, {%f1131, %f1132, %f1133, %f1134, %f1135, %f1136, %f1137, %f1138};
	wmma.mma.sync.aligned.row.row.m16n16k16.f32.f32 {%f1267, %f1268, %f1269, %f1270, %f1271, %f1272, %f1273, %f1274}, {%r873, %r874, %r875, %r876, %r877, %r878, %r879, %r880}, {%r900, %r901, %r902, %r903, %r904, %r905, %r906, %r907}, {%f1139, %f1140, %f1141, %f1142, %f1143, %f1144, %f1145, %f1146};
	wmma.mma.sync.aligned.row.row.m16n16k16.f32.f32 {%f1275, %f1276, %f1277, %f1278, %f1279, %f1280, %f1281, %f1282}, {%r873, %r874, %r875, %r876, %r877, %r878, %r879, %r880}, {%r909, %r910, %r911, %r912, %r913, %r914, %r915, %r916}, {%f1147, %f1148, %f1149, %f1150, %f1151, %f1152, %f1153, %f1154};
	bar.sync 	0;
	shl.b32 	%r917, %r465, 13;
	add.s32 	%r918, %r466, %r917;
	shl.b32 	%r919, %r918, 2;
	add.s32 	%r920, %r460, %r919;
	wmma.store.d.sync.aligned.row.m16n16k16.shared.f32 	[%r920], {%f1155, %f1156, %f1157, %f1158, %f1159, %f1160, %f1161, %f1162}, %r469;
	add.s32 	%r921, %r920, 1024;
	wmma.store.d.sync.aligned.row.m16n16k16.shared.f32 	[%r921], {%f1163, %f1164, %f1165, %f1166, %f1167, %f1168, %f1169, %f1170}, %r469;
	add.s32 	%r922, %r920, 2048;
	wmma.store.d.sync.aligned.row.m16n16k16.shared.f32 	[%r922], {%f1171, %f1172, %f1173, %f1174, %f1175, %f1176, %f1177, %f1178}, %r469;
	add.s32 	%r923, %r920, 3072;
	wmma.store.d.sync.aligned.row.m16n16k16.shared.f32 	[%r923], {%f1179, %f1180, %f1181, %f1182, %f1183, %f1184, %f1185, %f1186}, %r469;
	add.s32 	%r924, %r920, 8192;
	wmma.store.d.sync.aligned.row.m16n16k16.shared.f32 	[%r924], {%f1187, %f1188, %f1189, %f1190, %f1191, %f1192, %f1193, %f1194}, %r469;
	add.s32 	%r925, %r920, 9216;
	wmma.store.d.sync.aligned.row.m16n16k16.shared.f32 	[%r925], {%f1195, %f1196, %f1197, %f1198, %f1199, %f1200, %f1201, %f1202}, %r469;
	add.s32 	%r926, %r920, 10240;
	wmma.store.d.sync.aligned.row.m16n16k16.shared.f32 	[%r926], {%f1203, %f1204, %f1205, %f1206, %f1207, %f1208, %f1209, %f1210}, %r469;
	add.s32 	%r927, %r920, 11264;
	wmma.store.d.sync.aligned.row.m16n16k16.shared.f32 	[%r927], {%f1211, %f1212, %f1213, %f1214, %f1215, %f1216, %f1217, %f1218}, %r469;
	add.s32 	%r928, %r920, 16384;
	wmma.store.d.sync.aligned.row.m16n16k16.shared.f32 	[%r928], {%f1219, %f1220, %f1221, %f1222, %f1223, %f1224, %f1225, %f1226}, %r469;
	add.s32 	%r929, %r920, 17408;
	wmma.store.d.sync.aligned.row.m16n16k16.shared.f32 	[%r929], {%f1227, %f1228, %f1229, %f1230, %f1231, %f1232, %f1233, %f1234}, %r469;
	add.s32 	%r930, %r920, 18432;
	wmma.store.d.sync.aligned.row.m16n16k16.shared.f32 	[%r930], {%f1235, %f1236, %f1237, %f1238, %f1239, %f1240, %f1241, %f1242}, %r469;
	add.s32 	%r931, %r920, 19456;
	wmma.store.d.sync.aligned.row.m16n16k16.shared.f32 	[%r931], {%f1243, %f1244, %f1245, %f1246, %f1247, %f1248, %f1249, %f1250}, %r469;
	add.s32 	%r932, %r920, 24576;
	wmma.store.d.sync.aligned.row.m16n16k16.shared.f32 	[%r932], {%f1251, %f1252, %f1253, %f1254, %f1255, %f1256, %f1257, %f1258}, %r469;
	add.s32 	%r933, %r920, 25600;
	wmma.store.d.sync.aligned.row.m16n16k16.shared.f32 	[%r933], {%f1259, %f1260, %f1261, %f1262, %f1263, %f1264, %f1265, %f1266}, %r469;
	add.s32 	%r934, %r920, 26624;
	wmma.store.d.sync.aligned.row.m16n16k16.shared.f32 	[%r934], {%f1267, %f1268, %f1269, %f1270, %f1271, %f1272, %f1273, %f1274}, %r469;
	add.s32 	%r935, %r920, 27648;
	wmma.store.d.sync.aligned.row.m16n16k16.shared.f32 	[%r935], {%f1275, %f1276, %f1277, %f1278, %f1279, %f1280, %f1281, %f1282}, %r469;
	bar.sync 	0;
	shr.u32 	%r936, %r1, 7;
	and.b32  	%r937, %r1, 127;
	shl.b32 	%r938, %r1, 4;
	and.b32  	%r939, %r938, 1792;
	and.b32  	%r940, %r1, 15;
	or.b32  	%r37, %r939, %r940;
	add.s32 	%r1049, %r936, 3;
	and.b32  	%r941, %r1, -128;
	add.s32 	%r1048, %r941, 512;
	mov.u32 	%r942, %ctaid.y;
	shl.b32 	%r943, %r942, 7;
	add.s32 	%r944, %r936, %r943;
	mov.u32 	%r945, %ctaid.x;
	shl.b32 	%r946, %r945, 7;
	mad.lo.s32 	%r947, %r1027, %r944, %r946;
	add.s32 	%r1040, %r947, %r937;
	add.s32 	%r1047, %r1040, %r1027;
	add.s32 	%r948, %r944, 2;
	mad.lo.s32 	%r949, %r1027, %r948, %r946;
	add.s32 	%r1046, %r949, %r937;
	add.s32 	%r950, %r944, 3;
	mad.lo.s32 	%r951, %r1027, %r950, %r946;
	add.s32 	%r1045, %r951, %r937;
	add.s32 	%r952, %r944, 4;
	mad.lo.s32 	%r953, %r1027, %r952, %r946;
	add.s32 	%r1044, %r953, %r937;
	add.s32 	%r954, %r944, 5;
	mad.lo.s32 	%r955, %r1027, %r954, %r946;
	add.s32 	%r1043, %r955, %r937;
	add.s32 	%r956, %r944, 6;
	mad.lo.s32 	%r957, %r1027, %r956, %r946;
	add.s32 	%r1042, %r957, %r937;
	add.s32 	%r958, %r944, 7;
	mad.lo.s32 	%r959, %r1027, %r958, %r946;
	add.s32 	%r1041, %r959, %r937;
	mov.b32 	%r1050, 512;
$L__BB0_4:
	ld.param.u32 	%r1028, [_Z13matmul_kerneliiiP6__halfS0_S0__param_1];
	add.s32 	%r960, %r1048, -512;
	and.b32  	%r961, %r960, 1073739776;
	shl.b32 	%r962, %r1049, 4;
	add.s32 	%r963, %r962, -48;
	and.b32  	%r964, %r963, 240;
	or.b32  	%r965, %r37, %r961;
	add.s32 	%r966, %r965, %r964;
	shl.b32 	%r967, %r966, 2;
	add.s32 	%r969, %r460, %r967;
	ld.shared.f32 	%f1283, [%r969];
	// begin inline asm
	{  cvt.rn.f16.f32 %rs1, %f1283;}

	// end inline asm
	mul.wide.u32 	%rd69, %r1040, 2;
	add.s64 	%rd70, %rd1, %rd69;
	st.global.u16 	[%rd70], %rs1;
	add.s32 	%r970, %r1048, -384;
	and.b32  	%r971, %r970, 1073739776;
	add.s32 	%r972, %r962, -32;
	and.b32  	%r973, %r972, 240;
	or.b32  	%r974, %r37, %r971;
	add.s32 	%r975, %r974, %r973;
	shl.b32 	%r976, %r975, 2;
	add.s32 	%r977, %r460, %r976;
	ld.shared.f32 	%f1284, [%r977];
	// begin inline asm
	{  cvt.rn.f16.f32 %rs2, %f1284;}

	// end inline asm
	mul.wide.u32 	%rd71, %r1047, 2;
	add.s64 	%rd72, %rd1, %rd71;
	st.global.u16 	[%rd72], %rs2;
	add.s32 	%r978, %r1048, -256;
	and.b32  	%r979, %r978, 1073739776;
	add.s32 	%r980, %r962, -16;
	and.b32  	%r981, %r980, 240;
	or.b32  	%r982, %r37, %r979;
	add.s32 	%r983, %r982, %r981;
	shl.b32 	%r984, %r983, 2;
	add.s32 	%r985, %r460, %r984;
	ld.shared.f32 	%f1285, [%r985];
	// begin inline asm
	{  cvt.rn.f16.f32 %rs3, %f1285;}

	// end inline asm
	mul.wide.u32 	%rd73, %r1046, 2;
	add.s64 	%rd74, %rd1, %rd73;
	st.global.u16 	[%rd74], %rs3;
	add.s32 	%r986, %r1048, -128;
	and.b32  	%r987, %r986, 1073739776;
	and.b32  	%r988, %r962, 240;
	or.b32  	%r989, %r37, %r987;
	add.s32 	%r990, %r989, %r988;
	shl.b32 	%r991, %r990, 2;
	add.s32 	%r992, %r460, %r991;
	ld.shared.f32 	%f1286, [%r992];
	// begin inline asm
	{  cvt.rn.f16.f32 %rs4, %f1286;}

	// end inline asm
	mul.wide.u32 	%rd75, %r1045, 2;
	add.s64 	%rd76, %rd1, %rd75;
	st.global.u16 	[%rd76], %rs4;
	add.s32 	%r993, %r1048, 384;
	and.b32  	%r994, %r1048, 1073739776;
	add.s32 	%r995, %r962, 16;
	and.b32  	%r996, %r995, 240;
	or.b32  	%r997, %r37, %r994;
	add.s32 	%r998, %r997, %r996;
	shl.b32 	%r999, %r998, 2;
	add.s32 	%r1000, %r460, %r999;
	ld.shared.f32 	%f1287, [%r1000];
	// begin inline asm
	{  cvt.rn.f16.f32 %rs5, %f1287;}

	// end inline asm
	mul.wide.u32 	%rd77, %r1044, 2;
	add.s64 	%rd78, %rd1, %rd77;
	st.global.u16 	[%rd78], %rs5;
	add.s32 	%r1001, %r1048, 128;
	and.b32  	%r1002, %r1001, 1073739776;
	add.s32 	%r1003, %r962, 32;
	and.b32  	%r1004, %r1003, 240;
	or.b32  	%r1005, %r37, %r1002;
	add.s32 	%r1006, %r1005, %r1004;
	shl.b32 	%r1007, %r1006, 2;
	add.s32 	%r1008, %r460, %r1007;
	ld.shared.f32 	%f1288, [%r1008];
	// begin inline asm
	{  cvt.rn.f16.f32 %rs6, %f1288;}

	// end inline asm
	mul.wide.u32 	%rd79, %r1043, 2;
	add.s64 	%rd80, %rd1, %rd79;
	st.global.u16 	[%rd80], %rs6;
	add.s32 	%r1009, %r1048, 256;
	and.b32  	%r1010, %r1009, 1073739776;
	add.s32 	%r1011, %r962, 48;
	and.b32  	%r1012, %r1011, 240;
	or.b32  	%r1013, %r37, %r1010;
	add.s32 	%r1014, %r1013, %r1012;
	shl.b32 	%r1015, %r1014, 2;
	add.s32 	%r1016, %r460, %r1015;
	ld.shared.f32 	%f1289, [%r1016];
	// begin inline asm
	{  cvt.rn.f16.f32 %rs7, %f1289;}

	// end inline asm
	mul.wide.u32 	%rd81, %r1042, 2;
	add.s64 	%rd82, %rd1, %rd81;
	st.global.u16 	[%rd82], %rs7;
	and.b32  	%r1017, %r993, 1073739776;
	add.s32 	%r1018, %r962, 64;
	and.b32  	%r1019, %r1018, 240;
	or.b32  	%r1020, %r37, %r1017;
	add.s32 	%r1021, %r1020, %r1019;
	shl.b32 	%r1022, %r1021, 2;
	add.s32 	%r1023, %r460, %r1022;
	ld.shared.f32 	%f1290, [%r1023];
	// begin inline asm
	{  cvt.rn.f16.f32 %rs8, %f1290;}

	// end inline asm
	mul.wide.u32 	%rd83, %r1041, 2;
	add.s64 	%rd84, %rd1, %rd83;
	st.global.u16 	[%rd84], %rs8;
	add.s32 	%r1050, %r1050, 1024;
	add.s32 	%r1049, %r1049, 8;
	add.s32 	%r1048, %r1048, 1024;
	shl.b32 	%r1024, %r1028, 3;
	add.s32 	%r1047, %r1047, %r1024;
	add.s32 	%r1046, %r1046, %r1024;
	add.s32 	%r1045, %r1045, %r1024;
	add.s32 	%r1044, %r1044, %r1024;
	add.s32 	%r1043, %r1043, %r1024;
	add.s32 	%r1042, %r1042, %r1024;
	add.s32 	%r1041, %r1041, %r1024;
	add.s32 	%r1040, %r1040, %r1024;
	setp.ne.s32 	%p3, %r1050, 16896;
	@%p3 bra 	$L__BB0_4;
	ret;

}


// ===== COMPILED SASS (sm_100) =====

	.target	sm_100

	.elftype	@"ET_EXEC"


//--------------------- .note.nv.tkinfo           --------------------------
	.section	.note.nv.tkinfo,"",@"SHT_NOTE"
	.sectionflags	@"SHF_NOTE_NV_TKINFO"
	.tkinfo
        /*0018*/ 	.word	0x00000002
        /*0030*/ 	.string	""
        /*0030*/ 	.string	"ptxas"
        /*0030*/ 	.string	"Cuda compilation tools, release 13.0, V13.0.88"
        /*0030*/ 	.string	"Build cuda_13.0.r13.0/compiler.36424714_0"
        /*0030*/ 	.string	"-arch sm_100 -m 64 "



//--------------------- .note.nv.cuinfo           --------------------------
	.section	.note.nv.cuinfo,"",@"SHT_NOTE"
	.sectionflags	@"SHF_NOTE_NV_CUINFO"
        /*0018*/ 	.short	0x0002
        /*001a*/ 	.short	0x0064
        /*001c*/ 	.short	0x0082
	.zero		2


//--------------------- .nv.info                  --------------------------
	.section	.nv.info,"",@"SHT_CUDA_INFO"
	.align	4


	//----- nvinfo : EIATTR_REGCOUNT
	.align		4
        /*0000*/ 	.byte	0x04, 0x2f
        /*0002*/ 	.short	(.L_1 - .L_0)
	.align		4
.L_0:
        /*0004*/ 	.word	index@(_Z13matmul_kerneliiiP6__halfS0_S0_)
        /*0008*/ 	.word	0x000000da


	//----- nvinfo : EIATTR_FRAME_SIZE
	.align		4
.L_1:
        /*000c*/ 	.byte	0x04, 0x11
        /*000e*/ 	.short	(.L_3 - .L_2)
	.align		4
.L_2:
        /*0010*/ 	.word	index@(_Z13matmul_kerneliiiP6__halfS0_S0_)
        /*0014*/ 	.word	0x00000000


	//----- nvinfo : EIATTR_MIN_STACK_SIZE
	.align		4
.L_3:
        /*0018*/ 	.byte	0x04, 0x12
        /*001a*/ 	.short	(.L_5 - .L_4)
	.align		4
.L_4:
        /*001c*/ 	.word	index@(_Z13matmul_kerneliiiP6__halfS0_S0_)
        /*0020*/ 	.word	0x00000000
.L_5:


//--------------------- .nv.compat                --------------------------
	.section	.nv.compat,"",@"SHT_CUDA_COMPAT_INFO"
	.align	4
        /*0000*/ 	.byte	0x02, 0x09, 0x00, 0x00, 0x02, 0x02, 0x01, 0x00, 0x02, 0x05, 0x05, 0x00, 0x03, 0x07, 0x01, 0x01
        /*0010*/ 	.byte	0x02, 0x03, 0x00, 0x00, 0x02, 0x06, 0x01, 0x00, 0x04, 0x0b, 0x08, 0x00, 0x09, 0x00, 0x00, 0x00
        /*0020*/ 	.byte	0x00, 0x00, 0x00, 0x00


//--------------------- .nv.info._Z13matmul_kerneliiiP6__halfS0_S0_ --------------------------
	.section	.nv.info._Z13matmul_kerneliiiP6__halfS0_S0_,"",@"SHT_CUDA_INFO"
	.sectionflags	@""
	.align	4


	//----- nvinfo : EIATTR_CUDA_API_VERSION
	.align		4
        /*0000*/ 	.byte	0x04, 0x37
        /*0002*/ 	.short	(.L_7 - .L_6)
.L_6:
        /*0004*/ 	.word	0x00000082


	//----- nvinfo : EIATTR_KPARAM_INFO
	.align		4
.L_7:
        /*0008*/ 	.byte	0x04, 0x17
        /*000a*/ 	.short	(.L_9 - .L_8)
.L_8:
        /*000c*/ 	.word	0x00000000
        /*0010*/ 	.short	0x0005
        /*0012*/ 	.short	0x0020
        /*0014*/ 	.byte	0x00, 0xf5, 0x21, 0x00


	//----- nvinfo : EIATTR_KPARAM_INFO
	.align		4
.L_9:
        /*0018*/ 	.byte	0x04, 0x17
        /*001a*/ 	.short	(.L_11 - .L_10)
.L_10:
        /*001c*/ 	.word	0x00000000
        /*0020*/ 	.short	0x0004
        /*0022*/ 	.short	0x0018
        /*0024*/ 	.byte	0x00, 0xf5, 0x21, 0x00


	//----- nvinfo : EIATTR_KPARAM_INFO
	.align		4
.L_11:
        /*0028*/ 	.byte	0x04, 0x17
        /*002a*/ 	.short	(.L_13 - .L_12)
.L_12:
        /*002c*/ 	.word	0x00000000
        /*0030*/ 	.short	0x0003
        /*0032*/ 	.short	0x0010
        /*0034*/ 	.byte	0x00, 0xf5, 0x21, 0x00


	//----- nvinfo : EIATTR_KPARAM_INFO
	.align		4
.L_13:
        /*0038*/ 	.byte	0x04, 0x17
        /*003a*/ 	.short	(.L_15 - .L_14)
.L_14:
        /*003c*/ 	.word	0x00000000
        /*0040*/ 	.short	0x0002
        /*0042*/ 	.short	0x0008
        /*0044*/ 	.byte	0x00, 0xf0, 0x11, 0x00


	//----- nvinfo : EIATTR_KPARAM_INFO
	.align		4
.L_15:
        /*0048*/ 	.byte	0x04, 0x17
        /*004a*/ 	.short	(.L_17 - .L_16)
.L_16:
        /*004c*/ 	.word	0x00000000
        /*0050*/ 	.short	0x0001
        /*0052*/ 	.short	0x0004
        /*0054*/ 	.byte	0x00, 0xf0, 0x11, 0x00


	//----- nvinfo : EIATTR_KPARAM_INFO
	.align		4
.L_17:
        /*0058*/ 	.byte	0x04, 0x17
        /*005a*/ 	.short	(.L_19 - .L_18)
.L_18:
        /*005c*/ 	.word	0x00000000
        /*0060*/ 	.short	0x0000
        /*0062*/ 	.short	0x0000
        /*0064*/ 	.byte	0x00, 0xf0, 0x11, 0x00


	//----- nvinfo : EIATTR_SPARSE_MMA_MASK
	.align		4
.L_19:
        /*0068*/ 	.byte	0x03, 0x50
        /*006a*/ 	.short	0x0000


	//----- nvinfo : EIATTR_WMMA_USED
	.align		4
        /*006c*/ 	.byte	0x01, 0x2b
	.zero		2


	//----- nvinfo : EIATTR_MAXREG_COUNT
	.align		4
        /*0070*/ 	.byte	0x03, 0x1b
        /*0072*/ 	.short	0x00ff


	//----- nvinfo : EIATTR_NUM_BARRIERS
	.align		4
        /*0074*/ 	.byte	0x02, 0x4c
        /*0076*/ 	.byte	0x01
	.zero		1


	//----- nvinfo : EIATTR_MERCURY_ISA_VERSION
	.align		4
        /*0078*/ 	.byte	0x03, 0x5f
        /*007a*/ 	.short	0x0101


	//----- nvinfo : EIATTR_VRC_CTA_INIT_COUNT
	.align		4
        /*007c*/ 	.byte	0x02, 0x4a
	.zero		1
	.zero		1


	//----- nvinfo : EIATTR_EXIT_INSTR_OFFSETS
	.align		4
        /*0080*/ 	.byte	0x04, 0x1c
        /*0082*/ 	.short	(.L_21 - .L_20)


	//   ....[0]....
.L_20:
        /*0084*/ 	.word	0x00004520


	//----- nvinfo : EIATTR_CBANK_PARAM_SIZE
	.align		4
.L_21:
        /*0088*/ 	.byte	0x03, 0x19
        /*008a*/ 	.short	0x0028


	//----- nvinfo : EIATTR_PARAM_CBANK
	.align		4
        /*008c*/ 	.byte	0x04, 0x0a
        /*008e*/ 	.short	(.L_23 - .L_22)
	.align		4
.L_22:
        /*0090*/ 	.word	index@(.nv.constant0._Z13matmul_kerneliiiP6__halfS0_S0_)
        /*0094*/ 	.short	0x0380
        /*0096*/ 	.short	0x0028


	//----- nvinfo : EIATTR_SW_WAR
	.align		4
.L_23:
        /*0098*/ 	.byte	0x04, 0x36
        /*009a*/ 	.short	(.L_25 - .L_24)
.L_24:
        /*009c*/ 	.word	0x00000008
.L_25:


//--------------------- .nv.callgraph             --------------------------
	.section	.nv.callgraph,"",@"SHT_CUDA_CALLGRAPH"
	.align	4
	.sectionentsize	8
	.align		4
        /*0000*/ 	.word	0x00000000
	.align		4
        /*0004*/ 	.word	0xffffffff
	.align		4
        /*0008*/ 	.word	0x00000000
	.align		4
        /*000c*/ 	.word	0xfffffffe
	.align		4
        /*0010*/ 	.word	0x00000000
	.align		4
        /*0014*/ 	.word	0xfffffffd
	.align		4
        /*0018*/ 	.word	0x00000000
	.align		4
        /*001c*/ 	.word	0xfffffffc


//--------------------- .text._Z13matmul_kerneliiiP6__halfS0_S0_ --------------------------
	.section	.text._Z13matmul_kerneliiiP6__halfS0_S0_,"ax",@progbits
	.align	128
        .global         _Z13matmul_kerneliiiP6__halfS0_S0_
        .type           _Z13matmul_kerneliiiP6__halfS0_S0_,@function
        .size           _Z13matmul_kerneliiiP6__halfS0_S0_,(.L_x_4 - _Z13matmul_kerneliiiP6__halfS0_S0_)
        .other          _Z13matmul_kerneliiiP6__halfS0_S0_,@"STO_CUDA_ENTRY STV_DEFAULT"
_Z13matmul_kerneliiiP6__halfS0_S0_:
.text._Z13matmul_kerneliiiP6__halfS0_S0_:
[----:B------:R-:W-:Y:S01]  /*0000*/  LDC R1, c[0x0][0x37c] ;  /* 0x0000df00ff017b82 */ /* 0x000fe20000000800 */
[----:B------:R-:W1:Y:S01]  /*0010*/  S2R R2, SR_LANEID ;  /* 0x0000000000027919 */ /* 0x000e620000000000 */
[----:B------:R-:W2:Y:S06]  /*0020*/  LDCU UR4, c[0x0][0x364] ;  /* 0x00006c80ff0477ac */ /* 0x000eac0008000800 */
[----:B------:R-:W3:Y:S01]  /*0030*/  S2UR UR6, SR_CgaCtaId ;  /* 0x00000000000679c3 */ /* 0x000ee20000008800 */
[----:B------:R-:W-:Y:S01]  /*0040*/  CS2R R62, SRZ ;  /* 0x00000000003e7805 */ /* 0x000fe2000001ff00 */
[----:B------:R-:W2:Y:S01]  /*0050*/  S2R R188, SR_TID.Z ;  /* 0x0000000000bc7919 */ /* 0x000ea20000002300 */
[----:B------:R-:W4:Y:S01]  /*0060*/  LDCU UR5, c[0x0][0x360] ;  /* 0x00006c00ff0577ac */ /* 0x000f220008000800 */
[----:B------:R-:W-:-:S02]  /*0070*/  CS2R R60, SRZ ;  /* 0x00000000003c7805 */ /* 0x000fc4000001ff00 */
[----:B------:R-:W-:Y:S01]  /*0080*/  CS2R R58, SRZ ;  /* 0x00000000003a7805 */ /* 0x000fe2000001ff00 */
[----:B------:R-:W2:Y:S01]  /*0090*/  S2R R183, SR_TID.Y ;  /* 0x0000000000b77919 */ /* 0x000ea20000002200 */
[----:B------:R-:W5:Y:S01]  /*00a0*/  LDCU UR8, c[0x0][0x388] ;  /* 0x00007100ff0877ac */ /* 0x000f620008000800 */
[----:B------:R-:W4:Y:S01]  /*00b0*/  LDC.64 R214, c[0x0][0x390] ;  /* 0x0000e400ffd67b82 */ /* 0x000f220000000a00 */
[----:B------:R-:W-:Y:S01]  /*00c0*/  CS2R R56, SRZ ;  /* 0x0000000000387805 */ /* 0x000fe2000001ff00 */
[----:B------:R-:W4:Y:S01]  /*00d0*/  S2R R0, SR_TID.X ;  /* 0x0000000000007919 */ /* 0x000f220000002100 */
[----:B------:R-:W4:Y:S01]  /*00e0*/  LDCU.64 UR10, c[0x0][0x358] ;  /* 0x00006b00ff0a77ac */ /* 0x000f220008000a00 */
[----:B------:R-:W-:Y:S02]  /*00f0*/  CS2R R54, SRZ ;  /* 0x0000000000367805 */ /* 0x000fe4000001ff00 */
[----:B------:R-:W-:Y:S01]  /*0100*/  CS2R R66, SRZ ;  /* 0x0000000000427805 */ /* 0x000fe2000001ff00 */
[----:B------:R-:W4:Y:S01]  /*0110*/  S2R R182, SR_CTAID.Y ;  /* 0x0000000000b67919 */ /* 0x000f220000002600 */
[----:B------:R-:W-:Y:S01]  /*0120*/  CS2R R64, SRZ ;  /* 0x0000000000407805 */ /* 0x000fe2000001ff00 */
[----:B------:R-:W4:Y:S01]  /*0130*/  LDC.64 R212, c[0x0][0x398] ;  /* 0x0000e600ffd47b82 */ /* 0x000f220000000a00 */
[----:B------:R-:W-:Y:S01]  /*0140*/  CS2R R70, SRZ ;  /* 0x0000000000467805 */ /* 0x000fe2000001ff00 */
[----:B------:R-:W4:Y:S01]  /*0150*/  S2R R208, SR_CTAID.X ;  /* 0x0000000000d07919 */ /* 0x000f220000002500 */
[----:B------:R-:W-:-:S02]  /*0160*/  CS2R R68, SRZ ;  /* 0x0000000000447805 */ /* 0x000fc4000001ff00 */
[----:B------:R-:W-:Y:S02]  /*0170*/  CS2R R74, SRZ ;  /* 0x00000000004a7805 */ /* 0x000fe4000001ff00 */
[----:B------:R-:W-:Y:S02]  /*0180*/  CS2R R72, SRZ ;  /* 0x0000000000487805 */ /* 0x000fe4000001ff00 */
[----:B------:R-:W-:Y:S02]  /*0190*/  CS2R R78, SRZ ;  /* 0x00000000004e7805 */ /* 0x000fe4000001ff00 */
[----:B------:R-:W-:Y:S02]  /*01a0*/  CS2R R76, SRZ ;  /* 0x00000000004c7805 */ /* 0x000fe4000001ff00 */
[----:B------:R-:W-:Y:S01]  /*01b0*/  CS2R R82, SRZ ;  /* 0x0000000000527805 */ /* 0x000fe2000001ff00 */
[----:B-----5:R-:W-:Y:S01]  /*01c0*/  UISETP.GE.AND UP0, UPT, UR8, 0x80, UPT ;  /* 0x000000800800788c */ /* 0x020fe2000bf06270 */
[----:B------:R-:W-:-:S02]  /*01d0*/  CS2R R80, SRZ ;  /* 0x0000000000507805 */ /* 0x000fc4000001ff00 */
[----:B------:R-:W-:Y:S02]  /*01e0*/  CS2R R86, SRZ ;  /* 0x0000000000567805 */ /* 0x000fe4000001ff00 */
[----:B------:R-:W-:Y:S02]  /*01f0*/  CS2R R84, SRZ ;  /* 0x0000000000547805 */ /* 0x000fe4000001ff00 */
[----:B------:R-:W-:Y:S02]  /*0200*/  CS2R R90, SRZ ;  /* 0x00000000005a7805 */ /* 0x000fe4000001ff00 */
[----:B-1----:R-:W-:Y:S02]  /*0210*/  SHF.R.U32.HI R3, RZ, 0x3, R2 ;  /* 0x00000003ff037819 */ /* 0x002fe40000011602 */
[----:B------:R-:W-:Y:S02]  /*0220*/  CS2R R88, SRZ ;  /* 0x0000000000587805 */ /* 0x000fe4000001ff00 */
[----:B------:R-:W-:-:S02]  /*0230*/  LOP3.LUT R4, R2, 0x7, RZ, 0xc0, !PT ;  /* 0x0000000702047812 */ /* 0x000fc400078ec0ff */
[----:B------:R-:W-:Y:S02]  /*0240*/  CS2R R94, SRZ ;  /* 0x00000000005e7805 */ /* 0x000fe4000001ff00 */
[----:B------:R-:W-:Y:S01]  /*0250*/  CS2R R92, SRZ ;  /* 0x00000000005c7805 */ /* 0x000fe2000001ff00 */
[----:B------:R-:W-:Y:S01]  /*0260*/  IMAD.SHL.U32 R5, R3, 0x8, RZ ;  /* 0x0000000803057824 */ /* 0x000fe200078e00ff */
[----:B------:R-:W-:Y:S02]  /*0270*/  SHF.R.U32.HI R3, RZ, 0x4, R2 ;  /* 0x00000004ff037819 */ /* 0x000fe40000011602 */
[----:B------:R-:W-:Y:S01]  /*0280*/  CS2R R98, SRZ ;  /* 0x0000000000627805 */ /* 0x000fe2000001ff00 */
[----:B--2---:R-:W-:Y:S01]  /*0290*/  IMAD R209, R188, UR4, R183 ;  /* 0x00000004bcd17c24 */ /* 0x004fe2000f8e02b7 */
[----:B------:R-:W-:Y:S01]  /*02a0*/  UMOV UR4, 0x400 ;  /* 0x0000040000047882 */ /* 0x000fe20000000000 */
[----:B------:R-:W-:Y:S01]  /*02b0*/  LOP3.LUT R5, R5, 0x8, R4, 0xe2, !PT ;  /* 0x0000000805057812 */ /* 0x000fe200078ee204 */
[----:B---3--:R-:W-:Y:S01]  /*02c0*/  ULEA UR6, UR6, UR4, 0x18 ;  /* 0x0000000406067291 */ /* 0x008fe2000f8ec0ff */
[----:B----4-:R-:W-:Y:S01]  /*02d0*/  IMAD R209, R209, UR5, R0 ;  /* 0x00000005d1d17c24 */ /* 0x010fe2000f8e0200 */
[----:B------:R-:W-:Y:S01]  /*02e0*/  USHF.R.S32.HI UR4, URZ, 0x1f, UR8 ;  /* 0x0000001fff047899 */ /* 0x000fe20008011408 */
[----:B------:R-:W-:Y:S01]  /*02f0*/  IMAD.SHL.U32 R0, R3, 0x8, RZ ;  /* 0x0000000803007824 */ /* 0x000fe200078e00ff */
[----:B------:R-:W-:Y:S01]  /*0300*/  CS2R R96, SRZ ;  /* 0x0000000000607805 */ /* 0x000fe2000001ff00 */
[C---:B------:R-:W-:Y:S01]  /*0310*/  IMAD.SHL.U32 R9, R209.reuse, 0x8, RZ ;  /* 0x00000008d1097824 */ /* 0x040fe200078e00ff */
[----:B------:R-:W-:Y:S01]  /*0320*/  SHF.L.U32 R3, R209, 0x2, RZ ;  /* 0x00000002d1037819 */ /* 0x000fe200000006ff */
[----:B------:R-:W-:Y:S01]  /*0330*/  IMAD R0, R5, 0x10, R0 ;  /* 0x0000001005007824 */ /* 0x000fe200078e0200 */
[--C-:B------:R-:W-:Y:S01]  /*0340*/  SHF.R.U32.HI R5, RZ, 0x2, R209.reuse ;  /* 0x00000002ff057819 */ /* 0x100fe200000116d1 */
[----:B------:R-:W-:Y:S01]  /*0350*/  IMAD.SHL.U32 R4, R209, 0x80, RZ ;  /* 0x00000080d1047824 */ /* 0x000fe200078e00ff */
[----:B------:R-:W-:Y:S01]  /*0360*/  LOP3.LUT R6, R3, 0xf0, RZ, 0xc0, !PT ;  /* 0x000000f003067812 */ /* 0x000fe200078ec0ff */
[----:B------:R-:W-:Y:S01]  /*0370*/  ULEA.HI UR4, UR4, UR8, URZ, 0x5 ;  /* 0x0000000804047291 */ /* 0x000fe2000f8f28ff */
[----:B------:R-:W-:Y:S01]  /*0380*/  SHF.R.U32.HI R10, RZ, 0x4, R209 ;  /* 0x00000004ff0a7819 */ /* 0x000fe200000116d1 */
[----:B------:R-:W1:Y:S01]  /*0390*/  LDC R3, c[0x0][0x384] ;  /* 0x0000e100ff037b82 */ /* 0x000e620000000800 */
[--C-:B------:R-:W-:Y:S01]  /*03a0*/  LOP3.LUT R7, R6, 0x8, R9.reuse, 0xf8, !PT ;  /* 0x0000000806077812 */ /* 0x100fe200078ef809 */
[----:B------:R-:W-:Y:S01]  /*03b0*/  USHF.R.S32.HI UR7, URZ, 0x5, UR4 ;  /* 0x00000005ff077899 */ /* 0x000fe20008011404 */
[----:B------:R-:W-:Y:S01]  /*03c0*/  LOP3.LUT R12, R4, 0x700, RZ, 0xc0, !PT ;  /* 0x00000700040c7812 */ /* 0x000fe200078ec0ff */
[----:B------:R-:W-:Y:S01]  /*03d0*/  VIADD R15, R10, 0x10 ;  /* 0x000000100a0f7836 */ /* 0x000fe20000000000 */
[----:B------:R-:W-:Y:S01]  /*03e0*/  LOP3.LUT R8, R7, 0x100, R4, 0xf8, !PT ;  /* 0x0000010007087812 */ /* 0x000fe200078ef804 */
[----:B------:R-:W-:Y:S01]  /*03f0*/  IMAD.SHL.U32 R7, R5, 0x20, RZ ;  /* 0x0000002005077824 */ /* 0x000fe200078e00ff */
[----:B------:R-:W-:Y:S01]  /*0400*/  LEA R4, R182, R5, 0x7 ;  /* 0x00000005b6047211 */ /* 0x000fe200078e38ff */
[C---:B------:R-:W-:Y:S01]  /*0410*/  VIADD R5, R10.reuse, 0x8 ;  /* 0x000000080a057836 */ /* 0x040fe20000000000 */
[----:B------:R-:W-:Y:S01]  /*0420*/  LOP3.LUT R201, R9, 0x18, RZ, 0xc0, !PT ;  /* 0x0000001809c97812 */ /* 0x000fe200078ec0ff */
[----:B------:R-:W-:Y:S01]  /*0430*/  VIADD R17, R10, 0x18 ;  /* 0x000000180a117836 */ /* 0x000fe20000000000 */
[----:B------:R-:W-:Y:S01]  /*0440*/  LOP3.LUT R12, R12, 0x8, R9, 0xf8, !PT ;  /* 0x000000080c0c7812 */ /* 0x000fe200078ef809 */
[C---:B------:R-:W-:Y:S01]  /*0450*/  VIADD R14, R4.reuse, 0x40 ;  /* 0x00000040040e7836 */ /* 0x040fe20000000000 */
[C---:B------:R-:W-:Y:S01]  /*0460*/  SHF.L.U32 R13, R5.reuse, 0x4, RZ ;  /* 0x00000004050d7819 */ /* 0x040fe200000006ff */
[----:B------:R-:W-:Y:S01]  /*0470*/  IMAD.SHL.U32 R11, R5, 0x80, RZ ;  /* 0x00000080050b7824 */ /* 0x000fe200078e00ff */
[----:B------:R-:W-:Y:S01]  /*0480*/  IADD3 R6, PT, PT, R4, 0x20, RZ ;  /* 0x0000002004067810 */ /* 0x000fe20007ffe0ff */
[----:B------:R-:W-:Y:S01]  /*0490*/  IMAD.SHL.U32 R5, R15, 0x80, RZ ;  /* 0x000000800f057824 */ /* 0x000fe200078e00ff */
[----:B------:R-:W-:Y:S01]  /*04a0*/  SHF.L.U32 R208, R208, 0x7, RZ ;  /* 0x00000007d0d07819 */ /* 0x000fe200000006ff */
[C---:B------:R-:W-:Y:S01]  /*04b0*/  IMAD.SHL.U32 R19, R17.reuse, 0x80, RZ ;  /* 0x0000008011137824 */ /* 0x040fe200078e00ff */
[----:B------:R-:W-:Y:S01]  /*04c0*/  SHF.L.U32 R17, R17, 0x4, RZ ;  /* 0x0000000411117819 */ /* 0x000fe200000006ff */
[----:B------:R-:W-:Y:S01]  /*04d0*/  IMAD R203, R14, UR8, R201 ;  /* 0x000000080ecb7c24 */ /* 0x000fe2000f8e02c9 */
[C---:B------:R-:W-:Y:S01]  /*04e0*/  LOP3.LUT R14, R12.reuse, 0x7ffff800, R11, 0xf8, !PT ;  /* 0x7ffff8000c0e7812 */ /* 0x040fe200078ef80b */
[----:B------:R-:W-:Y:S01]  /*04f0*/  IMAD.SHL.U32 R15, R15, 0x10, RZ ;  /* 0x000000100f0f7824 */ /* 0x000fe200078e00ff */
[----:B------:R-:W-:Y:S01]  /*0500*/  LOP3.LUT R18, R12, 0x7ffff800, R5, 0xf8, !PT ;  /* 0x7ffff8000c127812 */ /* 0x000fe200078ef805 */
[----:B------:R-:W-:Y:S01]  /*0510*/  IMAD R205, R6, UR8, R201 ;  /* 0x0000000806cd7c24 */ /* 0x000fe2000f8e02c9 */
[----:B------:R-:W-:Y:S01]  /*0520*/  LOP3.LUT R22, R12, 0x7ffff800, R19, 0xf8, !PT ;  /* 0x7ffff8000c167812 */ /* 0x000fe200078ef813 */
[----:B------:R-:W-:Y:S01]  /*0530*/  IMAD R207, R4, UR8, R201 ;  /* 0x0000000804cf7c24 */ /* 0x000fe2000f8e02c9 */
[----:B------:R-:W-:Y:S01]  /*0540*/  LOP3.LUT R19, R14, 0xf0, R13, 0xf8, !PT ;  /* 0x000000f00e137812 */ /* 0x000fe200078ef80d */
[C---:B------:R-:W-:Y:S01]  /*0550*/  VIADD R13, R7.reuse, 0x400 ;  /* 0x00000400070d7836 */ /* 0x040fe20000000000 */
[----:B------:R-:W-:Y:S01]  /*0560*/  LOP3.LUT R20, R18, 0xf0, R15, 0xf8, !PT ;  /* 0x000000f012147812 */ /* 0x000fe200078ef80f */
[----:B------:R-:W-:Y:S01]  /*0570*/  VIADD R16, R4, 0x60 ;  /* 0x0000006004107836 */ /* 0x000fe20000000000 */
[C---:B------:R-:W-:Y:S01]  /*0580*/  LOP3.LUT R6, R8.reuse, 0x7ffffe00, R7, 0xf8, !PT ;  /* 0x7ffffe0008067812 */ /* 0x040fe200078ef807 */
[C---:B------:R-:W-:Y:S01]  /*0590*/  VIADD R15, R7.reuse, 0x800 ;  /* 0x00000800070f7836 */ /* 0x040fe20000000000 */
[----:B------:R-:W-:Y:S01]  /*05a0*/  LOP3.LUT R13, R8, 0x7ffffe00, R13, 0xf8, !PT ;  /* 0x7ffffe00080d7812 */ /* 0x000fe200078ef80d */
[----:B------:R-:W-:Y:S01]  /*05b0*/  VIADD R7, R7, 0xc00 ;  /* 0x00000c0007077836 */ /* 0x000fe20000000000 */
[----:B------:R-:W-:Y:S01]  /*05c0*/  LEA R11, R6, UR6, 0x1 ;  /* 0x00000006060b7c11 */ /* 0x000fe2000f8e08ff */
[----:B------:R-:W-:Y:S01]  /*05d0*/  IMAD.WIDE.U32 R4, R207, 0x2, R214 ;  /* 0x00000002cf047825 */ /* 0x000fe200078e00d6 */
[----:B------:R-:W-:Y:S01]  /*05e0*/  LOP3.LUT R23, R22, 0xf0, R17, 0xf8, !PT ;  /* 0x000000f016177812 */ /* 0x000fe200078ef811 */
[----:B------:R-:W-:Y:S01]  /*05f0*/  UIADD3 UR4, UPT, UPT, UR7, -0x3, URZ ;  /* 0xfffffffd07047890 */ /* 0x000fe2000fffe0ff */
[----:B------:R-:W-:Y:S01]  /*0600*/  LOP3.LUT R17, R8, 0x7ffffe00, R7, 0xf8, !PT ;  /* 0x7ffffe0008117812 */ /* 0x000fe200078ef807 */
[----:B------:R-:W-:Y:S01]  /*0610*/  IMAD R201, R16, UR8, R201 ;  /* 0x0000000810c97c24 */ /* 0x000fe2000f8e02c9 */
[----:B------:R-:W-:Y:S01]  /*0620*/  LOP3.LUT R16, R8, 0x7ffffe00, R15, 0xf8, !PT ;  /* 0x7ffffe0008107812 */ /* 0x000fe200078ef80f */
[----:B-1----:R-:W-:Y:S01]  /*0630*/  IMAD R18, R10, R3, RZ ;  /* 0x000000030a127224 */ /* 0x002fe200078e02ff */
[----:B------:R-:W-:Y:S01]  /*0640*/  LEA R13, R13, UR6, 0x1 ;  /* 0x000000060d0d7c11 */ /* 0x000fe2000f8e08ff */
[--C-:B------:R-:W-:Y:S01]  /*0650*/  IMAD.WIDE.U32 R6, R205, 0x2, R214.reuse ;  /* 0x00000002cd067825 */ /* 0x100fe200078e00d6 */
[----:B------:R-:W-:Y:S01]  /*0660*/  @!PT LDS RZ, [RZ] ;  /* 0x00000000fffff984 */ /* 0x000fe20000000800 */
[----:B------:R-:W-:Y:S01]  /*0670*/  @!PT LDS RZ, [RZ] ;  /* 0x00000000fffff984 */ /* 0x000fe20000000800 */
[----:B------:R-:W-:Y:S01]  /*0680*/  @!PT LDS RZ, [RZ] ;  /* 0x00000000fffff984 */ /* 0x000fe20000000800 */
[----:B------:R1:W-:Y:S01]  /*0690*/  LDGSTS.E.BYPASS.128 [R11], desc[UR10][R4.64] ;  /* 0x00000000040b7fae */ /* 0x0003e2000b98180a */
[----:B------:R-:W-:Y:S01]  /*06a0*/  LEA R29, R16, UR6, 0x1 ;  /* 0x00000006101d7c11 */ /* 0x000fe2000f8e08ff */
[----:B------:R-:W-:Y:S01]  /*06b0*/  ULEA.HI UR5, UR4, UR4, URZ, 0x2 ;  /* 0x0000000404057291 */ /* 0x000fe2000f8f10ff */
[----:B------:R-:W-:Y:S01]  /*06c0*/  IMAD.WIDE.U32 R14, R203, 0x2, R214 ;  /* 0x00000002cb0e7825 */ /* 0x000fe200078e00d6 */
[----:B------:R-:W-:Y:S01]  /*06d0*/  LEA R31, R17, UR6, 0x1 ;  /* 0x00000006111f7c11 */ /* 0x000fe2000f8e08ff */
[----:B------:R2:W-:Y:S01]  /*06e0*/  LDGSTS.E.BYPASS.128 [R13], desc[UR10][R6.64] ;  /* 0x00000000060d7fae */ /* 0x0005e2000b98180a */
[----:B------:R-:W-:Y:S01]  /*06f0*/  LOP3.LUT R16, R208, 0x78, R9, 0xf8, !PT ;  /* 0x00000078d0107812 */ /* 0x000fe200078ef809 */
[C-C-:B------:R-:W-:Y:S01]  /*0700*/  IMAD R21, R3.reuse, 0x8, R18.reuse ;  /* 0x0000000803157824 */ /* 0x140fe200078e0212 */
[C---:B------:R-:W-:Y:S01]  /*0710*/  LEA R24, R3.reuse, R18, 0x5 ;  /* 0x0000001203187211 */ /* 0x040fe200078e28ff */
[----:B------:R3:W-:Y:S01]  /*0720*/  LDGSTS.E.BYPASS.128 [R29], desc[UR10][R14.64] ;  /* 0x000000000e1d7fae */ /* 0x0007e2000b98180a */
[----:B------:R-:W-:Y:S01]  /*0730*/  IMAD R22, R3, 0x10, R18 ;  /* 0x0000001003167824 */ /* 0x000fe200078e0212 */
[----:B------:R-:W-:Y:S01]  /*0740*/  LEA R49, R19, UR6, 0x1 ;  /* 0x0000000613317c11 */ /* 0x000fe2000f8e08ff */
[----:B-1----:R-:W-:Y:S01]  /*0750*/  IMAD.WIDE.U32 R4, R201, 0x2, R214 ;  /* 0x00000002c9047825 */ /* 0x002fe200078e00d6 */
[----:B------:R-:W-:Y:S01]  /*0760*/  LEA R51, R20, UR6, 0x1 ;  /* 0x0000000614337c11 */ /* 0x000fe2000f8e08ff */
[----:B------:R-:W-:Y:S01]  /*0770*/  ULOP3.LUT UR5, UR5, 0x7fffc, URZ, 0xc0, !UPT ;  /* 0x0007fffc05057892 */ /* 0x000fe2000f8ec0ff */
[----:B------:R-:W-:Y:S01]  /*0780*/  LEA R53, R23, UR6, 0x1 ;  /* 0x0000000617357c11 */ /* 0x000fe2000f8e08ff */
[--C-:B------:R-:W-:Y:S01]  /*0790*/  IMAD.IADD R17, R16, 0x1, R18.reuse ;  /* 0x0000000110117824 */ /* 0x100fe200078e0212 */
[----:B------:R1:W-:Y:S01]  /*07a0*/  LDGSTS.E.BYPASS.128 [R31], desc[UR10][R4.64] ;  /* 0x00000000041f7fae */ /* 0x0003e2000b98180a */
[C---:B------:R-:W-:Y:S01]  /*07b0*/  IMAD R18, R3.reuse, 0x40, R18 ;  /* 0x0000004003127824 */ /* 0x040fe200078e0212 */
[----:B--2---:R-:W-:Y:S01]  /*07c0*/  LOP3.LUT R6, R12, 0x7ffff800, R9, 0xf8, !PT ;  /* 0x7ffff8000c067812 */ /* 0x004fe200078ef809 */
[----:B------:R-:W-:Y:S01]  /*07d0*/  IMAD.IADD R27, R16, 0x1, R24 ;  /* 0x00000001101b7824 */ /* 0x000fe200078e0218 */
[C---:B---3--:R-:W-:Y:S01]  /*07e0*/  LEA R15, R3.reuse, R22, 0x3 ;  /* 0x00000016030f7211 */ /* 0x048fe200078e18ff */
[C-C-:B------:R-:W-:Y:S01]  /*07f0*/  IMAD R37, R3.reuse, 0x8, R18.reuse ;  /* 0x0000000803257824 */ /* 0x140fe200078e0212 */
[----:B------:R-:W-:Y:S01]  /*0800*/  LOP3.LUT R195, R6, 0xf0, R209, 0xf8, !PT ;  /* 0x000000f006c37812 */ /* 0x000fe200078ef8d1 */
[C---:B------:R-:W-:Y:S01]  /*0810*/  IMAD.IADD R7, R16.reuse, 0x1, R21 ;  /* 0x0000000110077824 */ /* 0x040fe200078e0215 */
[C---:B------:R-:W-:Y:S01]  /*0820*/  IADD3 R39, PT, PT, R16.reuse, R18, RZ ;  /* 0x0000001210277210 */ /* 0x040fe20007ffe0ff */
[----:B------:R-:W-:Y:S01]  /*0830*/  IMAD R18, R3, 0x10, R18 ;  /* 0x0000001003127824 */ /* 0x000fe200078e0212 */
[C---:B------:R-:W-:Y:S01]  /*0840*/  IADD3 R41, PT, PT, R16.reuse, R37, RZ ;  /* 0x0000002510297210 */ /* 0x040fe20007ffe0ff */
[----:B------:R-:W-:Y:S01]  /*0850*/  IMAD.WIDE.U32 R6, R7, 0x2, R212 ;  /* 0x0000000207067825 */ /* 0x000fe200078e00d4 */
[----:B------:R-:W-:Y:S01]  /*0860*/  LEA R47, R195, UR6, 0x1 ;  /* 0x00000006c32f7c11 */ /* 0x000fe2000f8e08ff */
[----:B------:R-:W-:Y:S01]  /*0870*/  UIADD3 UR5, UPT, UPT, UR4, -UR5, URZ ;  /* 0x8000000504057290 */ /* 0x000fe2000fffe0ff */
[----:B------:R-:W-:Y:S01]  /*0880*/  IADD3 R19, PT, PT, R207, 0x20, RZ ;  /* 0x00000020cf137810 */ /* 0x000fe20007ffe0ff */
[C-C-:B-1----:R-:W-:Y:S01]  /*0890*/  IMAD R5, R3.reuse, 0x8, R24.reuse ;  /* 0x0000000803057824 */ /* 0x142fe200078e0218 */
[----:B------:R-:W-:Y:S01]  /*08a0*/  CS2R R102, SRZ ;  /* 0x0000000000667805 */ /* 0x000fe2000001ff00 */
[C---:B------:R-:W-:Y:S01]  /*08b0*/  IMAD R24, R3.reuse, 0x10, R24 ;  /* 0x0000001003187824 */ /* 0x040fe200078e0218 */
[----:B------:R-:W-:Y:S01]  /*08c0*/  ULEA UR5, UR5, UR6, 0xd ;  /* 0x0000000605057291 */ /* 0x000fe2000f8e68ff */
[C---:B------:R-:W-:Y:S01]  /*08d0*/  IMAD.IADD R25, R16.reuse, 0x1, R15 ;  /* 0x0000000110197824 */ /* 0x040fe200078e020f */
[----:B------:R-:W-:Y:S01]  /*08e0*/  IADD3 R33, PT, PT, R16, R5, RZ ;  /* 0x0000000510217210 */ /* 0x000fe20007ffe0ff */
[C---:B------:R-:W-:Y:S01]  /*08f0*/  IMAD R5, R3.reuse, 0x8, R24 ;  /* 0x0000000803057824 */ /* 0x040fe200078e0218 */
[----:B------:R-:W-:Y:S01]  /*0900*/  CS2R R100, SRZ ;  /* 0x0000000000647805 */ /* 0x000fe2000001ff00 */
[----:B------:R-:W-:Y:S01]  /*0910*/  IMAD R15, R3, 0x8, R18 ;  /* 0x00000008030f7824 */ /* 0x000fe200078e0212 */
[----:B------:R-:W-:Y:S01]  /*0920*/  LEA R191, R188, UR5, 0xc ;  /* 0x00000005bcbf7c11 */ /* 0x000fe2000f8e60ff */
[----:B------:R-:W-:Y:S01]  /*0930*/  IMAD.IADD R37, R16, 0x1, R5 ;  /* 0x0000000110257824 */ /* 0x000fe200078e0205 */
[----:B------:R-:W-:Y:S01]  /*0940*/  LEA R190, R183, UR5, 0xb ;  /* 0x00000005b7be7c11 */ /* 0x000fe2000f8e58ff */
[----:B------:R-:W-:Y:S01]  /*0950*/  IMAD.WIDE.U32 R4, R17, 0x2, R212 ;  /* 0x0000000211047825 */ /* 0x000fe200078e00d4 */
[----:B------:R-:W-:-:S02]  /*0960*/  CS2R R106, SRZ ;  /* 0x00000000006a7805 */ /* 0x000fc4000001ff00 */
[----:B------:R-:W-:Y:S02]  /*0970*/  CS2R R104, SRZ ;  /* 0x0000000000687805 */ /* 0x000fe4000001ff00 */
[----:B------:R-:W-:Y:S01]  /*0980*/  CS2R R110, SRZ ;  /* 0x00000000006e7805 */ /* 0x000fe2000001ff00 */
[C---:B------:R-:W-:Y:S01]  /*0990*/  IMAD.IADD R21, R16.reuse, 0x1, R22 ;  /* 0x0000000110157824 */ /* 0x040fe200078e0216 */
[----:B------:R1:W-:Y:S01]  /*09a0*/  LDGSTS.E.BYPASS.128 [R47+0x8000], desc[UR10][R4.64] ;  /* 0x08000000042f7fae */ /* 0x0003e2000b98180a */
[C---:B------:R-:W-:Y:S01]  /*09b0*/  IMAD.IADD R45, R16.reuse, 0x1, R15 ;  /* 0x00000001102d7824 */ /* 0x040fe200078e020f */
[----:B------:R-:W-:Y:S01]  /*09c0*/  CS2R R108, SRZ ;  /* 0x00000000006c7805 */ /* 0x000fe2000001ff00 */
[----:B------:R-:W-:Y:S01]  /*09d0*/  IMAD.WIDE.U32 R14, R21, 0x2, R212 ;  /* 0x00000002150e7825 */ /* 0x000fe200078e00d4 */
[----:B------:R-:W-:Y:S01]  /*09e0*/  BAR.SYNC.DEFER_BLOCKING 0x0 ;  /* 0x0000000000007b1d */ /* 0x000fe20000010000 */
[----:B------:R-:W-:Y:S02]  /*09f0*/  CS2R R114, SRZ ;  /* 0x0000000000727805 */ /* 0x000fe4000001ff00 */
[----:B------:R-:W-:Y:S01]  /*0a00*/  CS2R R112, SRZ ;  /* 0x0000000000707805 */ /* 0x000fe2000001ff00 */
[C---:B------:R-:W-:Y:S01]  /*0a10*/  IMAD.IADD R35, R16.reuse, 0x1, R24 ;  /* 0x0000000110237824 */ /* 0x040fe200078e0218 */
[----:B------:R-:W-:Y:S01]  /*0a20*/  CS2R R118, SRZ ;  /* 0x0000000000767805 */ /* 0x000fe2000001ff00 */
[----:B------:R-:W-:Y:S01]  /*0a30*/  IMAD.IADD R43, R16, 0x1, R18 ;  /* 0x00000001102b7824 */ /* 0x000fe200078e0212 */
[----:B------:R-:W-:Y:S01]  /*0a40*/  CS2R R116, SRZ ;  /* 0x0000000000747805 */ /* 0x000fe2000001ff00 */
[----:B------:R-:W-:Y:S01]  /*0a50*/  IMAD.WIDE.U32 R16, R25, 0x2, R212 ;  /* 0x0000000219107825 */ /* 0x000fe200078e00d4 */
[----:B------:R-:W-:-:S02]  /*0a60*/  CS2R R122, SRZ ;  /* 0x00000000007a7805 */ /* 0x000fc4000001ff00 */
[----:B------:R-:W-:Y:S02]  /*0a70*/  CS2R R120, SRZ ;  /* 0x0000000000787805 */ /* 0x000fe4000001ff00 */
[----:B------:R-:W-:Y:S01]  /*0a80*/  CS2R R126, SRZ ;  /* 0x00000000007e7805 */ /* 0x000fe2000001ff00 */
[----:B------:R-:W-:Y:S01]  /*0a90*/  VIADD R21, R205, 0x20 ;  /* 0x00000020cd157836 */ /* 0x000fe20000000000 */
[----:B------:R-:W-:Y:S01]  /*0aa0*/  CS2R R124, SRZ ;  /* 0x00000000007c7805 */ /* 0x000fe2000001ff00 */
[----:B------:R-:W-:Y:S01]  /*0ab0*/  VIADD R23, R203, 0x20 ;  /* 0x00000020cb177836 */ /* 0x000fe20000000000 */
[----:B------:R-:W-:Y:S01]  /*0ac0*/  CS2R R130, SRZ ;  /* 0x0000000000827805 */ /* 0x000fe2000001ff00 */
[----:B------:R-:W-:Y:S01]  /*0ad0*/  VIADD R25, R201, 0x20 ;  /* 0x00000020c9197836 */ /* 0x000fe20000000000 */
[----:B------:R-:W-:Y:S01]  /*0ae0*/  CS2R R128, SRZ ;  /* 0x0000000000807805 */ /* 0x000fe2000001ff00 */
[----:B-1----:R-:W-:Y:S01]  /*0af0*/  IMAD.WIDE.U32 R4, R19, 0x2, R214 ;  /* 0x0000000213047825 */ /* 0x002fe200078e00d6 */
[----:B------:R-:W-:-:S02]  /*0b00*/  CS2R R134, SRZ ;  /* 0x0000000000867805 */ /* 0x000fc4000001ff00 */
[----:B------:R-:W-:Y:S02]  /*0b10*/  CS2R R132, SRZ ;  /* 0x0000000000847805 */ /* 0x000fe4000001ff00 */
[----:B------:R-:W-:Y:S01]  /*0b20*/  CS2R R138, SRZ ;  /* 0x00000000008a7805 */ /* 0x000fe2000001ff00 */
[----:B------:R-:W-:Y:S01]  /*0b30*/  IMAD.WIDE.U32 R18, R25, 0x2, R214 ;  /* 0x0000000219127825 */ /* 0x000fe200078e00d6 */
[----:B------:R-:W-:Y:S02]  /*0b40*/  CS2R R136, SRZ ;  /* 0x0000000000887805 */ /* 0x000fe4000001ff00 */
[----:B------:R-:W-:Y:S01]  /*0b50*/  CS2R R142, SRZ ;  /* 0x00000000008e7805 */ /* 0x000fe2000001ff00 */
[----:B------:R-:W-:Y:S01]  /*0b60*/  @!PT LDS RZ, [RZ] ;  /* 0x00000000fffff984 */ /* 0x000fe20000000800 */
[----:B------:R-:W-:Y:S01]  /*0b70*/  @!PT LDS RZ, [RZ] ;  /* 0x00000000fffff984 */ /* 0x000fe20000000800 */
[----:B------:R-:W-:Y:S01]  /*0b80*/  @!PT LDS RZ, [RZ] ;  /* 0x00000000fffff984 */ /* 0x000fe20000000800 */
[----:B------:R1:W-:Y:S01]  /*0b90*/  LDGSTS.E.BYPASS.128 [R49+0x8000], desc[UR10][R6.64] ;  /* 0x0800000006317fae */ /* 0x0003e2000b98180a */
[----:B------:R-:W-:Y:S01]  /*0ba0*/  VIADD R25, R203, 0x40 ;  /* 0x00000040cb197836 */ /* 0x000fe20000000000 */
[----:B------:R-:W-:Y:S02]  /*0bb0*/  CS2R R140, SRZ ;  /* 0x00000000008c7805 */ /* 0x000fe4000001ff00 */
[----:B------:R-:W-:Y:S01]  /*0bc0*/  CS2R R146, SRZ ;  /* 0x0000000000927805 */ /* 0x000fe2000001ff00 */
[----:B------:R-:W-:Y:S01]  /*0bd0*/  BAR.SYNC.DEFER_BLOCKING 0x0 ;  /* 0x0000000000007b1d */ /* 0x000fe20000010000 */
[----:B------:R-:W-:-:S02]  /*0be0*/  CS2R R144, SRZ ;  /* 0x0000000000907805 */ /* 0x000fc4000001ff00 */
[----:B------:R-:W-:Y:S02]  /*0bf0*/  CS2R R150, SRZ ;  /* 0x0000000000967805 */ /* 0x000fe4000001ff00 */
[----:B------:R-:W-:Y:S02]  /*0c00*/  CS2R R148, SRZ ;  /* 0x0000000000947805 */ /* 0x000fe4000001ff00 */
[----:B------:R-:W-:Y:S02]  /*0c10*/  CS2R R154, SRZ ;  /* 0x00000000009a7805 */ /* 0x000fe4000001ff00 */
[----:B------:R-:W-:Y:S02]  /*0c20*/  CS2R R152, SRZ ;  /* 0x0000000000987805 */ /* 0x000fe4000001ff00 */
[----:B------:R-:W-:Y:S02]  /*0c30*/  CS2R R158, SRZ ;  /* 0x00000000009e7805 */ /* 0x000fe4000001ff00 */
[----:B------:R-:W-:Y:S01]  /*0c40*/  CS2R R156, SRZ ;  /* 0x00000000009c7805 */ /* 0x000fe2000001ff00 */
[----:B-1----:R-:W-:Y:S01]  /*0c50*/  IMAD.WIDE.U32 R6, R21, 0x2, R214 ;  /* 0x0000000215067825 */ /* 0x002fe200078e00d6 */
[----:B------:R-:W-:-:S03]  /*0c60*/  IADD3 R189, PT, PT, R190, 0x8000, RZ ;  /* 0x00008000bebd7810 */ /* 0x000fc60007ffe0ff */
[----:B------:R-:W-:-:S04]  /*0c70*/  IMAD.WIDE.U32 R20, R27, 0x2, R212 ;  /* 0x000000021b147825 */ /* 0x000fc800078e00d4 */
[----:B------:R-:W-:Y:S01]  /*0c80*/  IMAD.WIDE.U32 R26, R45, 0x2, R212 ;  /* 0x000000022d1a7825 */ /* 0x000fe200078e00d4 */
[----:B------:R-:W-:-:S03]  /*0c90*/  CS2R R44, SRZ ;  /* 0x00000000002c7805 */ /* 0x000fc6000001ff00 */
[----:B------:R-:W-:Y:S01]  /*0ca0*/  IMAD.U32 R181, R0, 0x2, R191 ;  /* 0x0000000200b57824 */ /* 0x000fe200078e00bf */
[----:B------:R-:W-:Y:S01]  /*0cb0*/  @!PT LDS RZ, [RZ] ;  /* 0x00000000fffff984 */ /* 0x000fe20000000800 */
[----:B------:R-:W-:Y:S01]  /*0cc0*/  @!PT LDS RZ, [RZ] ;  /* 0x00000000fffff984 */ /* 0x000fe20000000800 */
[----:B------:R-:W-:Y:S01]  /*0cd0*/  @!PT LDS RZ, [RZ] ;  /* 0x00000000fffff984 */ /* 0x000fe20000000800 */
[----:B------:R1:W-:Y:S01]  /*0ce0*/  LDGSTS.E.BYPASS.128 [R51+0x8000], desc[UR10][R14.64] ;  /* 0x080000000e337fae */ /* 0x0003e2000b98180a */
[----:B------:R-:W-:Y:S01]  /*0cf0*/  BAR.SYNC.DEFER_BLOCKING 0x0 ;  /* 0x0000000000007b1d */ /* 0x000fe20000010000 */
[----:B-1----:R-:W-:-:S04]  /*0d00*/  IMAD.WIDE.U32 R14, R23, 0x2, R214 ;  /* 0x00000002170e7825 */ /* 0x002fc800078e00d6 */
[--C-:B------:R-:W-:Y:S01]  /*0d10*/  IMAD.WIDE.U32 R22, R35, 0x2, R212.reuse ;  /* 0x0000000223167825 */ /* 0x100fe200078e00d4 */
[----:B------:R-:W-:Y:S01]  /*0d20*/  @!PT LDS RZ, [RZ] ;  /* 0x00000000fffff984 */ /* 0x000fe20000000800 */
[----:B------:R-:W-:Y:S01]  /*0d30*/  @!PT LDS RZ, [RZ] ;  /* 0x00000000fffff984 */ /* 0x000fe20000000800 */
[----:B------:R-:W-:Y:S01]  /*0d40*/  @!PT LDS RZ, [RZ] ;  /* 0x00000000fffff984 */ /* 0x000fe20000000800 */
[----:B------:R1:W-:Y:S02]  /*0d50*/  LDGSTS.E.BYPASS.128 [R53+0x8000], desc[UR10][R16.64] ;  /* 0x0800000010357fae */ /* 0x0003e4000b98180a */
[----:B------:R-:W-:Y:S01]  /*0d60*/  BAR.SYNC.DEFER_BLOCKING 0x0 ;  /* 0x0000000000007b1d */ /* 0x000fe20000010000 */
[----:B-1----:R-:W-:-:S05]  /*0d70*/  IMAD.WIDE.U32 R16, R33, 0x2, R212 ;  /* 0x0000000221107825 */ /* 0x002fca00078e00d4 */
[----:B------:R-:W0:Y:S04]  /*0d80*/  LDGDEPBAR ;  /* 0x00000000000079af */ /* 0x000e280000000000 */
[----:B------:R-:W-:Y:S01]  /*0d90*/  @!PT LDS RZ, [RZ] ;  /* 0x00000000fffff984 */ /* 0x000fe20000000800 */
[----:B------:R-:W-:Y:S01]  /*0da0*/  @!PT LDS RZ, [RZ] ;  /* 0x00000000fffff984 */ /* 0x000fe20000000800 */
[----:B------:R-:W-:Y:S01]  /*0db0*/  @!PT LDS RZ, [RZ] ;  /* 0x00000000fffff984 */ /* 0x000fe20000000800 */
[----:B------:R1:W-:Y:S04]  /*0dc0*/  LDGSTS.E.BYPASS.128 [R11+0x2000], desc[UR10][R4.64] ;  /* 0x02000000040b7fae */ /* 0x0003e8000b98180a */
[----:B------:R2:W-:Y:S04]  /*0dd0*/  LDGSTS.E.BYPASS.128 [R13+0x2000], desc[UR10][R6.64] ;  /* 0x02000000060d7fae */ /* 0x0005e8000b98180a */
[----:B------:R3:W-:Y:S04]  /*0de0*/  LDGSTS.E.BYPASS.128 [R29+0x2000], desc[UR10][R14.64] ;  /* 0x020000000e1d7fae */ /* 0x0007e8000b98180a */
[----:B------:R4:W-:Y:S01]  /*0df0*/  LDGSTS.E.BYPASS.128 [R31+0x2000], desc[UR10][R18.64] ;  /* 0x02000000121f7fae */ /* 0x0009e2000b98180a */
[----:B-1----:R-:W-:Y:S01]  /*0e00*/  IMAD.WIDE.U32 R4, R37, 0x2, R212 ;  /* 0x0000000225047825 */ /* 0x002fe200078e00d4 */
[----:B------:R-:W-:-:S02]  /*0e10*/  CS2R R36, SRZ ;  /* 0x0000000000247805 */ /* 0x000fc4000001ff00 */
[----:B------:R1:W-:Y:S01]  /*0e20*/  LDGSTS.E.BYPASS.128 [R47+0xa000], desc[UR10][R20.64] ;  /* 0x0a000000142f7fae */ /* 0x0003e2000b98180a */
[----:B--2---:R-:W-:Y:S01]  /*0e30*/  IADD3 R7, PT, PT, R207, 0x40, RZ ;  /* 0x00000040cf077810 */ /* 0x004fe20007ffe0ff */
[----:B------:R-:W-:Y:S01]  /*0e40*/  BAR.SYNC.DEFER_BLOCKING 0x0 ;  /* 0x0000000000007b1d */ /* 0x000fe20000010000 */
[----:B---3--:R-:W-:-:S03]  /*0e50*/  VIADD R15, R205, 0x40 ;  /* 0x00000040cd0f7836 */ /* 0x008fc60000000000 */
[----:B------:R-:W-:-:S04]  /*0e60*/  IMAD.WIDE.U32 R6, R7, 0x2, R214 ;  /* 0x0000000207067825 */ /* 0x000fc800078e00d6 */
[----:B----4-:R-:W-:Y:S02]  /*0e70*/  VIADD R19, R201, 0x40 ;  /* 0x00000040c9137836 */ /* 0x010fe40000000000 */
[----:B------:R-:W-:-:S04]  /*0e80*/  IMAD.WIDE.U32 R14, R15, 0x2, R214 ;  /* 0x000000020f0e7825 */ /* 0x000fc800078e00d6 */
[----:B------:R-:W-:-:S04]  /*0e90*/  IMAD.WIDE.U32 R18, R19, 0x2, R214 ;  /* 0x0000000213127825 */ /* 0x000fc800078e00d6 */
[----:B-1----:R-:W-:Y:S01]  /*0ea0*/  IMAD.WIDE.U32 R20, R39, 0x2, R212 ;  /* 0x0000000227147825 */ /* 0x002fe200078e00d4 */
[----:B------:R-:W-:Y:S01]  /*0eb0*/  CS2R R38, SRZ ;  /* 0x0000000000267805 */ /* 0x000fe2000001ff00 */
[----:B------:R-:W-:Y:S01]  /*0ec0*/  @!PT LDS RZ, [RZ] ;  /* 0x00000000fffff984 */ /* 0x000fe20000000800 */
[----:B------:R-:W-:Y:S01]  /*0ed0*/  @!PT LDS RZ, [RZ] ;  /* 0x00000000fffff984 */ /* 0x000fe20000000800 */
[----:B------:R-:W-:Y:S01]  /*0ee0*/  @!PT LDS RZ, [RZ] ;  /* 0x00000000fffff984 */ /* 0x000fe20000000800 */
[----:B------:R1:W-:Y:S01]  /*0ef0*/  LDGSTS.E.BYPASS.128 [R49+0xa000], desc[UR10][R16.64] ;  /* 0x0a00000010317fae */ /* 0x0003e2000b98180a */
[----:B------:R-:W-:Y:S01]  /*0f00*/  BAR.SYNC.DEFER_BLOCKING 0x0 ;  /* 0x0000000000007b1d */ /* 0x000fe20000010000 */
[----:B-1----:R-:W-:-:S04]  /*0f10*/  IMAD.WIDE.U32 R16, R25, 0x2, R214 ;  /* 0x0000000219107825 */ /* 0x002fc800078e00d6 */
[--C-:B------:R-:W-:Y:S01]  /*0f20*/  IMAD.WIDE.U32 R24, R43, 0x2, R212.reuse ;  /* 0x000000022b187825 */ /* 0x100fe200078e00d4 */
[----:B------:R-:W-:Y:S01]  /*0f30*/  CS2R R42, SRZ ;  /* 0x00000000002a7805 */ /* 0x000fe2000001ff00 */
[----:B------:R-:W-:Y:S01]  /*0f40*/  @!PT LDS RZ, [RZ] ;  /* 0x00000000fffff984 */ /* 0x000fe20000000800 */
[----:B------:R-:W-:Y:S01]  /*0f50*/  @!PT LDS RZ, [RZ] ;  /* 0x00000000fffff984 */ /* 0x000fe20000000800 */
[----:B------:R-:W-:Y:S01]  /*0f60*/  @!PT LDS RZ, [RZ] ;  /* 0x00000000fffff984 */ /* 0x000fe20000000800 */
[----:B------:R1:W-:Y:S01]  /*0f70*/  LDGSTS.E.BYPASS.128 [R51+0xa000], desc[UR10][R22.64] ;  /* 0x0a00000016337fae */ /* 0x0003e2000b98180a */
[----:B------:R-:W-:Y:S01]  /*0f80*/  BAR.SYNC.DEFER_BLOCKING 0x0 ;  /* 0x0000000000007b1d */ /* 0x000fe20000010000 */
[----:B-1----:R-:W-:Y:S01]  /*0f90*/  IMAD.WIDE.U32 R22, R41, 0x2, R212 ;  /* 0x0000000229167825 */ /* 0x002fe200078e00d4 */
[----:B------:R-:W-:-:S04]  /*0fa0*/  CS2R R40, SRZ ;  /* 0x0000000000287805 */ /* 0x000fc8000001ff00 */
[----:B------:R-:W-:Y:S01]  /*0fb0*/  @!PT LDS RZ, [RZ] ;  /* 0x00000000fffff984 */ /* 0x000fe20000000800 */
[----:B------:R-:W-:Y:S01]  /*0fc0*/  @!PT LDS RZ, [RZ] ;  /* 0x00000000fffff984 */ /* 0x000fe20000000800 */
[----:B------:R-:W-:Y:S01]  /*0fd0*/  @!PT LDS RZ, [RZ] ;  /* 0x00000000fffff984 */ /* 0x000fe20000000800 */
[----:B------:R1:W-:Y:S02]  /*0fe0*/  LDGSTS.E.BYPASS.128 [R53+0xa000], desc[UR10][R4.64] ;  /* 0x0a00000004357fae */ /* 0x0003e4000b98180a */
[----:B------:R-:W-:Y:S01]  /*0ff0*/  BAR.SYNC.DEFER_BLOCKING 0x0 ;  /* 0x0000000000007b1d */ /* 0x000fe20000010000 */
[----:B-1----:R-:W-:-:S05]  /*1000*/  CS2R R4, SRZ ;  /* 0x0000000000047805 */ /* 0x002fca000001ff00 */
[----:B------:R-:W0:Y:S04]  /*1010*/  LDGDEPBAR ;  /* 0x00000000000079af */ /* 0x000e280000000000 */
[----:B------:R-:W-:Y:S01]  /*1020*/  @!PT LDS RZ, [RZ] ;  /* 0x00000000fffff984 */ /* 0x000fe20000000800 */
[----:B------:R-:W-:Y:S01]  /*1030*/  @!PT LDS RZ, [RZ] ;  /* 0x00000000fffff984 */ /* 0x000fe20000000800 */
[----:B------:R-:W-:Y:S01]  /*1040*/  @!PT LDS RZ, [RZ] ;  /* 0x00000000fffff984 */ /* 0x000fe20000000800 */
[----:B------:R1:W-:Y:S04]  /*1050*/  LDGSTS.E.BYPASS.128 [R11+0x4000], desc[UR10][R6.64] ;  /* 0x04000000060b7fae */ /* 0x0003e8000b98180a */
[----:B------:R-:W-:Y:S04]  /*1060*/  LDGSTS.E.BYPASS.128 [R13+0x4000], desc[UR10][R14.64] ;  /* 0x040000000e0d7fae */ /* 0x000fe8000b98180a */
[----:B------:R-:W-:Y:S04]  /*1070*/  LDGSTS.E.BYPASS.128 [R29+0x4000], desc[UR10][R16.64] ;  /* 0x04000000101d7fae */ /* 0x000fe8000b98180a */
[----:B------:R-:W-:Y:S01]  /*1080*/  LDGSTS.E.BYPASS.128 [R31+0x4000], desc[UR10][R18.64] ;  /* 0x04000000121f7fae */ /* 0x000fe2000b98180a */
[----:B-1----:R-:W-:-:S03]  /*1090*/  CS2R R6, SRZ ;  /* 0x0000000000067805 */ /* 0x002fc6000001ff00 */
[----:B------:R1:W-:Y:S01]  /*10a0*/  LDGSTS.E.BYPASS.128 [R47+0xc000], desc[UR10][R20.64] ;  /* 0x0c000000142f7fae */ /* 0x0003e2000b98180a */
[----:B------:R-:W-:Y:S01]  /*10b0*/  BAR.SYNC.DEFER_BLOCKING 0x0 ;  /* 0x0000000000007b1d */ /* 0x000fe20000010000 */
[----:B-1----:R-:W-:-:S05]  /*10c0*/  CS2R R46, SRZ ;  /* 0x00000000002e7805 */ /* 0x002fca000001ff00 */
[----:B------:R-:W-:Y:S01]  /*10d0*/  @!PT LDS RZ, [RZ] ;  /* 0x00000000fffff984 */ /* 0x000fe20000000800 */
[----:B------:R-:W-:Y:S01]  /*10e0*/  @!PT LDS RZ, [RZ] ;  /* 0x00000000fffff984 */ /* 0x000fe20000000800 */
[----:B------:R-:W-:Y:S01]  /*10f0*/  @!PT LDS RZ, [RZ] ;  /* 0x00000000fffff984 */ /* 0x000fe20000000800 */
[----:B------:R1:W-:Y:S02]  /*1100*/  LDGSTS.E.BYPASS.128 [R49+0xc000], desc[UR10][R22.64] ;  /* 0x0c00000016317fae */ /* 0x0003e4000b98180a */
        /* <DEDUP_REMOVED lines=14> */
[----:B------:R-:W0:Y:S01]  /*11f0*/  LDGDEPBAR ;  /* 0x00000000000079af */ /* 0x000e220000000000 */
[----:B------:R-:W-:Y:S05]  /*1200*/  BRA.U !UP0, `(.L_x_0) ;  /* 0x0000000d08847547 */ /* 0x000fea000b800000 */
[----:B------:R-:W1:Y:S01]  /*1210*/  S2R R21, SR_LANEID ;  /* 0x0000000000157919 */ /* 0x000e620000000000 */
[C---:B------:R-:W-:Y:S01]  /*1220*/  LEA.HI R14, R209.reuse, 0x8, RZ, 0x1c ;  /* 0x00000008d10e7811 */ /* 0x040fe200078fe0ff */
[----:B------:R-:W-:Y:S01]  /*1230*/  UISETP.LT.AND UP0, UPT, UR7, 0x4, UPT ;  /* 0x000000040700788c */ /* 0x000fe2000bf01270 */
[C---:B------:R-:W-:Y:S01]  /*1240*/  LEA.HI R17, R209.reuse, 0x10, RZ, 0x1c ;  /* 0x00000010d1117811 */ /* 0x040fe200078fe0ff */
[----:B------:R-:W-:Y:S01]  /*1250*/  UIADD3 UR5, UPT, UPT, UR6, 0x8000, URZ ;  /* 0x0000800006057890 */ /* 0x000fe2000fffe0ff */
[----:B------:R-:W-:Y:S01]  /*1260*/  LEA.HI R19, R209, 0x18, RZ, 0x1c ;  /* 0x00000018d1137811 */ /* 0x000fe200078fe0ff */
[----:B------:R-:W-:Y:S01]  /*1270*/  IMAD.SHL.U32 R7, R14, 0x80, RZ ;  /* 0x000000800e077824 */ /* 0x000fe200078e00ff */
[----:B------:R-:W-:Y:S01]  /*1280*/  LOP3.LUT R200, R9, 0x78, RZ, 0xc0, !PT ;  /* 0x0000007809c87812 */ /* 0x000fe200078ec0ff */
[----:B------:R-:W-:Y:S01]  /*1290*/  IMAD.SHL.U32 R11, R17, 0x80, RZ ;  /* 0x00000080110b7824 */ /* 0x000fe200078e00ff */
[----:B------:R-:W-:Y:S01]  /*12a0*/  SHF.L.U32 R13, R19, 0x7, RZ ;  /* 0x00000007130d7819 */ /* 0x000fe200000006ff */
[----:B------:R-:W-:Y:S01]  /*12b0*/  IMAD.SHL.U32 R17, R17, 0x10, RZ ;  /* 0x0000001011117824 */ /* 0x000fe200078e00ff */
[----:B------:R-:W-:Y:S01]  /*12c0*/  LOP3.LUT R16, R12, 0x7ffff800, R7, 0xf8, !PT ;  /* 0x7ffff8000c107812 */ /* 0x000fe200078ef807 */
[----:B------:R-:W-:Y:S01]  /*12d0*/  VIADD R7, R10, 0x68 ;  /* 0x000000680a077836 */ /* 0x000fe20000000000 */
[----:B------:R-:W-:Y:S01]  /*12e0*/  LOP3.LUT R18, R12, 0x7ffff800, R11, 0xf8, !PT ;  /* 0x7ffff8000c127812 */ /* 0x000fe200078ef80b */
[----:B------:R-:W-:Y:S01]  /*12f0*/  VIADD R11, R10, 0x70 ;  /* 0x000000700a0b7836 */ /* 0x000fe20000000000 */
[----:B------:R-:W-:Y:S01]  /*1300*/  LOP3.LUT R20, R12, 0x7ffff800, R13, 0xf8, !PT ;  /* 0x7ffff8000c147812 */ /* 0x000fe200078ef80d */
[C---:B------:R-:W-:Y:S01]  /*1310*/  VIADD R12, R10.reuse, 0x78 ;  /* 0x000000780a0c7836 */ /* 0x040fe20000000000 */
[----:B------:R-:W-:Y:S01]  /*1320*/  IADD3 R10, PT, PT, R10, 0x60, RZ ;  /* 0x000000600a0a7810 */ /* 0x000fe20007ffe0ff */
[-CC-:B------:R-:W-:Y:S01]  /*1330*/  IMAD R7, R7, R3.reuse, R208.reuse ;  /* 0x0000000307077224 */ /* 0x180fe200078e02d0 */
[----:B------:R-:W-:Y:S01]  /*1340*/  LOP3.LUT R199, R8, 0x7ffffe00, R9, 0xf8, !PT ;  /* 0x7ffffe0008c77812 */ /* 0x000fe200078ef809 */
[-CC-:B------:R-:W-:Y:S01]  /*1350*/  IMAD R11, R11, R3.reuse, R208.reuse ;  /* 0x000000030b0b7224 */ /* 0x180fe200078e02d0 */
[----:B------:R-:W-:Y:S01]  /*1360*/  USEL UR4, UR7, 0x4, !UP0 ;  /* 0x0000000407047887 */ /* 0x000fe2000c000000 */
[-CC-:B------:R-:W-:Y:S01]  /*1370*/  IMAD R15, R10, R3.reuse, R208.reuse ;  /* 0x000000030a0f7224 */ /* 0x180fe200078e02d0 */
[----:B------:R-:W-:Y:S01]  /*1380*/  LOP3.LUT R10, R9, 0xffffffe0, RZ, 0xc0, !PT ;  /* 0xffffffe0090a7812 */ /* 0x000fe200078ec0ff */
[----:B------:R-:W-:Y:S01]  /*1390*/  IMAD.IADD R206, R200, 0x1, R7 ;  /* 0x00000001c8ce7824 */ /* 0x000fe200078e0207 */
[----:B------:R-:W-:Y:S01]  /*13a0*/  LOP3.LUT R17, R18, 0xf0, R17, 0xf8, !PT ;  /* 0x000000f012117812 */ /* 0x000fe200078ef811 */
[----:B------:R-:W-:Y:S01]  /*13b0*/  IMAD.IADD R204, R200, 0x1, R11 ;  /* 0x00000001c8cc7824 */ /* 0x000fe200078e020b */
[----:B------:R-:W-:Y:S01]  /*13c0*/  LEA R199, R199, UR6, 0x1 ;  /* 0x00000006c7c77c11 */ /* 0x000fe2000f8e08ff */
[C---:B------:R-:W-:Y:S01]  /*13d0*/  VIADD R7, R10.reuse, 0x400 ;  /* 0x000004000a077836 */ /* 0x040fe20000000000 */
[----:B------:R-:W-:Y:S01]  /*13e0*/  LEA R195, R195, UR5, 0x1 ;  /* 0x00000005c3c37c11 */ /* 0x000fe2000f8e08ff */
[C---:B------:R-:W-:Y:S01]  /*13f0*/  VIADD R9, R10.reuse, 0x800 ;  /* 0x000008000a097836 */ /* 0x040fe20000000000 */
[----:B------:R-:W-:Y:S01]  /*1400*/  UIADD3 UR8, UPT, UPT, -UR4, URZ, URZ ;  /* 0x000000ff04087290 */ /* 0x000fe2000fffe1ff */
[----:B------:R-:W-:Y:S01]  /*1410*/  VIADD R11, R10, 0xc00 ;  /* 0x00000c000a0b7836 */ /* 0x000fe20000000000 */
[----:B------:R-:W-:Y:S01]  /*1420*/  LOP3.LUT R198, R8, 0x7ffffe00, R7, 0xf8, !PT ;  /* 0x7ffffe0008c67812 */ /* 0x000fe200078ef807 */
[----:B------:R-:W-:Y:S01]  /*1430*/  IMAD R13, R12, R3, R208 ;  /* 0x000000030c0d7224 */ /* 0x000fe200078e02d0 */
[----:B-1----:R-:W-:Y:S01]  /*1440*/  SHF.R.U32.HI R12, RZ, 0x3, R21 ;  /* 0x00000003ff0c7819 */ /* 0x002fe20000011615 */
[----:B------:R-:W-:Y:S01]  /*1450*/  IMAD.SHL.U32 R7, R14, 0x10, RZ ;  /* 0x000000100e077824 */ /* 0x000fe200078e00ff */
[----:B------:R-:W-:Y:S01]  /*1460*/  LOP3.LUT R9, R8, 0x7ffffe00, R9, 0xf8, !PT ;  /* 0x7ffffe0008097812 */ /* 0x000fe200078ef809 */
[----:B------:R-:W-:Y:S01]  /*1470*/  IMAD.IADD R202, R200, 0x1, R13 ;  /* 0x00000001c8ca7824 */ /* 0x000fe200078e020d */
[----:B------:R-:W-:Y:S01]  /*1480*/  LOP3.LUT R11, R8, 0x7ffffe00, R11, 0xf8, !PT ;  /* 0x7ffffe00080b7812 */ /* 0x000fe200078ef80b */
[----:B------:R-:W-:Y:S01]  /*1490*/  IMAD.SHL.U32 R19, R19, 0x10, RZ ;  /* 0x0000001013137824 */ /* 0x000fe200078e00ff */
[----:B------:R-:W-:Y:S01]  /*14a0*/  LOP3.LUT R10, R21, 0x7, RZ, 0xc0, !PT ;  /* 0x00000007150a7812 */ /* 0x000fe200078ec0ff */
[----:B------:R-:W-:Y:S01]  /*14b0*/  UMOV UR4, URZ ;  /* 0x000000ff00047c82 */ /* 0x000fe20008000000 */
[----:B------:R-:W-:-:S02]  /*14c0*/  SHF.L.U32 R13, R12, 0x3, RZ ;  /* 0x000000030c0d7819 */ /* 0x000fc400000006ff */
[----:B------:R-:W-:Y:S02]  /*14d0*/  SHF.R.U32.HI R8, RZ, 0x4, R21 ;  /* 0x00000004ff087819 */ /* 0x000fe40000011615 */
[----:B------:R-:W-:Y:S02]  /*14e0*/  LOP3.LUT R13, R13, 0x8, R10, 0xe2, !PT ;  /* 0x000000080d0d7812 */ /* 0x000fe400078ee20a */
[----:B------:R-:W-:Y:S02]  /*14f0*/  SHF.L.U32 R8, R8, 0x3, RZ ;  /* 0x0000000308087819 */ /* 0x000fe400000006ff */
[----:B------:R-:W-:Y:S01]  /*1500*/  LOP3.LUT R16, R16, 0xf0, R7, 0xf8, !PT ;  /* 0x000000f010107812 */ /* 0x000fe200078ef807 */
[----:B------:R-:W-:Y:S01]  /*1510*/  IMAD.MOV.U32 R7, RZ, RZ, RZ ;  /* 0x000000ffff077224 */ /* 0x000fe200078e00ff */
[----:B------:R-:W-:Y:S01]  /*1520*/  LOP3.LUT R19, R20, 0xf0, R19, 0xf8, !PT ;  /* 0x000000f014137812 */ /* 0x000fe200078ef813 */
[----:B------:R-:W-:Y:S01]  /*1530*/  IMAD R8, R13, 0x10, R8 ;  /* 0x000000100d087824 */ /* 0x000fe200078e0208 */
[----:B------:R-:W-:-:S02]  /*1540*/  IADD3 R200, PT, PT, R200, R15, RZ ;  /* 0x0000000fc8c87210 */ /* 0x000fc40007ffe0ff */
[----:B------:R-:W-:Y:S01]  /*1550*/  LEA R198, R198, UR6, 0x1 ;  /* 0x00000006c6c67c11 */ /* 0x000fe2000f8e08ff */
[----:B------:R-:W-:Y:S01]  /*1560*/  IMAD.SHL.U32 R180, R8, 0x2, RZ ;  /* 0x0000000208b47824 */ /* 0x000fe200078e00ff */
[----:B------:R-:W-:Y:S02]  /*1570*/  LEA R197, R9, UR6, 0x1 ;  /* 0x0000000609c57c11 */ /* 0x000fe4000f8e08ff */
[----:B------:R-:W-:Y:S02]  /*1580*/  LEA R196, R11, UR6, 0x1 ;  /* 0x000000060bc47c11 */ /* 0x000fe4000f8e08ff */
[----:B------:R-:W-:Y:S02]  /*1590*/  LEA R194, R16, UR5, 0x1 ;  /* 0x0000000510c27c11 */ /* 0x000fe4000f8e08ff */
[----:B------:R-:W-:Y:S02]  /*15a0*/  LEA R193, R17, UR5, 0x1 ;  /* 0x0000000511c17c11 */ /* 0x000fe4000f8e08ff */
[----:B------:R-:W-:Y:S01]  /*15b0*/  LEA R192, R19, UR5, 0x1 ;  /* 0x0000000513c07c11 */ /* 0x000fe2000f8e08ff */
[----:B------:R-:W-:-:S06]  /*15c0*/  UMOV UR5, URZ ;  /* 0x000000ff00057c82 */ /* 0x000fcc0008000000 */
.L_x_1:
[----:B------:R-:W-:Y:S01]  /*15d0*/  ULEA UR9, UR4, 0x6000, 0x1 ;  /* 0x0000600004097891 */ /* 0x000fe2000f8e08ff */
[----:B------:R-:W-:Y:S01]  /*15e0*/  IADD3 R9, PT, PT, R207, 0x60, RZ ;  /* 0x00000060cf097810 */ /* 0x000fe20007ffe0ff */
[----:B------:R-:W-:Y:S01]  /*15f0*/  VIADD R11, R205, 0x60 ;  /* 0x00000060cd0b7836 */ /* 0x000fe20000000000 */
[----:B------:R-:W-:Y:S01]  /*1600*/  IADD3 R15, PT, PT, R201, 0x60, RZ ;  /* 0x00000060c90f7810 */ /* 0x000fe20007ffe0ff */
[----:B------:R-:W-:Y:S01]  /*1610*/  ULOP3.LUT UR9, UR9, 0x6000, URZ, 0xc0, !UPT ;  /* 0x0000600009097892 */ /* 0x000fe2000f8ec0ff */
[----:B------:R-:W-:Y:S01]  /*1620*/  VIADD R13, R203, 0x60 ;  /* 0x00000060cb0d7836 */ /* 0x000fe20000000000 */
[----:B------:R-:W-:Y:S01]  /*1630*/  UIADD3 UR8, UPT, UPT, UR8, 0x1, URZ ;  /* 0x0000000108087890 */ /* 0x000fe2000fffe0ff */
[--C-:B------:R-:W-:Y:S01]  /*1640*/  IMAD.WIDE.U32 R8, R9, 0x2, R214.reuse ;  /* 0x0000000209087825 */ /* 0x100fe200078e00d6 */
[----:B------:R-:W-:Y:S01]  /*1650*/  IADD3 R207, PT, PT, R207, 0x20, RZ ;  /* 0x00000020cfcf7810 */ /* 0x000fe20007ffe0ff */
[----:B------:R-:W-:Y:S01]  /*1660*/  UIADD3 UR4, UPT, UPT, UR4, 0x1000, URZ ;  /* 0x0000100004047890 */ /* 0x000fe2000fffe0ff */
[----:B------:R-:W-:Y:S01]  /*1670*/  IADD3 R27, PT, PT, R195, UR9, RZ ;  /* 0x00000009c31b7c10 */ /* 0x000fe2000fffe0ff */
[----:B------:R-:W-:Y:S01]  /*1680*/  VIADD R19, R199, UR9 ;  /* 0x00000009c7137c36 */ /* 0x000fe20008000000 */
[----:B------:R-:W-:Y:S01]  /*1690*/  UISETP.NE.AND UP0, UPT, UR8, -0x3, UPT ;  /* 0xfffffffd0800788c */ /* 0x000fe2000bf05270 */
[----:B------:R-:W-:-:S03]  /*16a0*/  IMAD.WIDE.U32 R10, R11, 0x2, R214 ;  /* 0x000000020b0a7825 */ /* 0x000fc600078e00d6 */
[----:B------:R-:W-:Y:S01]  /*16b0*/  @!PT LDS RZ, [RZ] ;  /* 0x00000000fffff984 */ /* 0x000fe20000000800 */
[----:B------:R-:W-:Y:S01]  /*16c0*/  @!PT LDS RZ, [RZ] ;  /* 0x00000000fffff984 */ /* 0x000fe20000000800 */
[----:B------:R-:W-:Y:S01]  /*16d0*/  @!PT LDS RZ, [RZ] ;  /* 0x00000000fffff984 */ /* 0x000fe20000000800 */
[----:B------:R1:W-:Y:S01]  /*16e0*/  LDGSTS.E.BYPASS.128 [R19], desc[UR10][R8.64] ;  /* 0x0000000008137fae */ /* 0x0003e2000b98180a */
[----:B------:R-:W-:Y:S02]  /*16f0*/  VIADD R21, R198, UR9 ;  /* 0x00000009c6157c36 */ /* 0x000fe40008000000 */
[----:B------:R-:W-:-:S03]  /*1700*/  IMAD.WIDE.U32 R12, R13, 0x2, R214 ;  /* 0x000000020d0c7825 */ /* 0x000fc600078e00d6 */
[----:B------:R2:W-:Y:S01]  /*1710*/  LDGSTS.E.BYPASS.128 [R21], desc[UR10][R10.64] ;  /* 0x000000000a157fae */ /* 0x0005e2000b98180a */
[----:B------:R-:W-:Y:S02]  /*1720*/  VIADD R23, R197, UR9 ;  /* 0x00000009c5177c36 */ /* 0x000fe40008000000 */
[----:B------:R-:W-:-:S03]  /*1730*/  IMAD.WIDE.U32 R14, R15, 0x2, R214 ;  /* 0x000000020f0e7825 */ /* 0x000fc600078e00d6 */
[----:B------:R-:W-:Y:S01]  /*1740*/  LDGSTS.E.BYPASS.128 [R23], desc[UR10][R12.64] ;  /* 0x000000000c177fae */ /* 0x000fe2000b98180a */
[----:B------:R-:W-:Y:S02]  /*1750*/  VIADD R25, R196, UR9 ;  /* 0x00000009c4197c36 */ /* 0x000fe40008000000 */
[--C-:B------:R-:W-:Y:S01]  /*1760*/  IMAD.WIDE.U32 R16, R200, 0x2, R212.reuse ;  /* 0x00000002c8107825 */ /* 0x100fe200078e00d4 */
[----:B------:R-:W-:Y:S02]  /*1770*/  LEA R200, R3, R200, 0x5 ;  /* 0x000000c803c87211 */ /* 0x000fe400078e28ff */
[----:B------:R-:W-:Y:S01]  /*1780*/  LDGSTS.E.BYPASS.128 [R25], desc[UR10][R14.64] ;  /* 0x000000000e197fae */ /* 0x000fe2000b98180a */
[----:B-1----:R-:W-:-:S03]  /*1790*/  IMAD.WIDE.U32 R8, R206, 0x2, R212 ;  /* 0x00000002ce087825 */ /* 0x002fc600078e00d4 */
[----:B------:R1:W-:Y:S01]  /*17a0*/  LDGSTS.E.BYPASS.128 [R27], desc[UR10][R16.64] ;  /* 0x00000000101b7fae */ /* 0x0003e2000b98180a */
[----:B------:R-:W-:Y:S02]  /*17b0*/  VIADD R29, R194, UR9 ;  /* 0x00000009c21d7c36 */ /* 0x000fe40008000000 */
[--C-:B------:R-:W-:Y:S01]  /*17c0*/  IMAD.WIDE.U32 R18, R204, 0x2, R212.reuse ;  /* 0x00000002cc127825 */ /* 0x100fe200078e00d4 */
[----:B------:R-:W-:Y:S03]  /*17d0*/  BAR.SYNC.DEFER_BLOCKING 0x0 ;  /* 0x0000000000007b1d */ /* 0x000fe60000010000 */
[----:B------:R-:W-:Y:S02]  /*17e0*/  VIADD R31, R193, UR9 ;  /* 0x00000009c11f7c36 */ /* 0x000fe40008000000 */
[----:B--2---:R-:W-:-:S04]  /*17f0*/  IMAD.WIDE.U32 R10, R202, 0x2, R212 ;  /* 0x00000002ca0a7825 */ /* 0x004fc800078e00d4 */
[----:B------:R-:W-:Y:S01]  /*1800*/  VIADD R21, R192, UR9 ;  /* 0x00000009c0157c36 */ /* 0x000fe20008000000 */
[----:B------:R-:W-:Y:S01]  /*1810*/  UIADD3 UR9, UPT, UPT, UR5, 0x8000, URZ ;  /* 0x0000800005097890 */ /* 0x000fe2000fffe0ff */
[C---:B------:R-:W-:Y:S01]  /*1820*/  IMAD R206, R3.reuse, 0x20, R206 ;  /* 0x0000002003ce7824 */ /* 0x040fe200078e02ce */
[----:B------:R-:W-:Y:S01]  /*1830*/  UIADD3 UR5, UPT, UPT, UR5, 0x2000, URZ ;  /* 0x0000200005057890 */ /* 0x000fe2000fffe0ff */
[C---:B------:R-:W-:Y:S01]  /*1840*/  IMAD R204, R3.reuse, 0x20, R204 ;  /* 0x0000002003cc7824 */ /* 0x040fe200078e02cc */
[----:B------:R-:W-:Y:S01]  /*1850*/  ULOP3.LUT UR9, UR9, 0x6000, URZ, 0xc0, !UPT ;  /* 0x0000600009097892 */ /* 0x000fe2000f8ec0ff */
[----:B------:R-:W-:Y:S02]  /*1860*/  IMAD R202, R3, 0x20, R202 ;  /* 0x0000002003ca7824 */ /* 0x000fe400078e02ca */
[----:B------:R-:W-:Y:S01]  /*1870*/  VIADD R201, R201, 0x20 ;  /* 0x00000020c9c97836 */ /* 0x000fe20000000000 */
[----:B------:R-:W-:Y:S01]  /*1880*/  UIADD3 UR9, UPT, UPT, UR6, UR9, URZ ;  /* 0x0000000906097290 */ /* 0x000fe2000fffe0ff */
[----:B------:R-:W-:-:S02]  /*1890*/  VIADD R203, R203, 0x20 ;  /* 0x00000020cbcb7836 */ /* 0x000fc40000000000 */
[----:B------:R-:W-:Y:S01]  /*18a0*/  VIADD R205, R205, 0x20 ;  /* 0x00000020cdcd7836 */ /* 0x000fe20000000000 */
[----:B------:R-:W-:Y:S01]  /*18b0*/  @!PT LDS RZ, [RZ] ;  /* 0x00000000fffff984 */ /* 0x000fe20000000800 */
[----:B------:R-:W-:Y:S01]  /*18c0*/  @!PT LDS RZ, [RZ] ;  /* 0x00000000fffff984 */ /* 0x000fe20000000800 */
[----:B------:R-:W-:Y:S01]  /*18d0*/  @!PT LDS RZ, [RZ] ;  /* 0x00000000fffff984 */ /* 0x000fe20000000800 */
[----:B------:R2:W-:Y:S02]  /*18e0*/  LDGSTS.E.BYPASS.128 [R29], desc[UR10][R8.64] ;  /* 0x00000000081d7fae */ /* 0x0005e4000b98180a */
[----:B------:R-:W-:Y:S02]  /*18f0*/  LEA R211, R188, UR9, 0xc ;  /* 0x00000009bcd37c11 */ /* 0x000fe4000f8e60ff */
[----:B-1----:R-:W-:Y:S01]  /*1900*/  LEA R17, R183, UR9, 0xb ;  /* 0x00000009b7117c11 */ /* 0x002fe2000f8e58ff */
[----:B------:R-:W-:Y:S01]  /*1910*/  BAR.SYNC.DEFER_BLOCKING 0x0 ;  /* 0x0000000000007b1d */ /* 0x000fe20000010000 */
[----:B------:R-:W-:Y:S02]  /*1920*/  IADD3 R12, PT, PT, R211, R180, RZ ;  /* 0x000000b4d30c7210 */ /* 0x000fe40007ffe0ff */
[C-C-:B------:R-:W-:Y:S02]  /*1930*/  IADD3 R172, PT, PT, R180.reuse, 0x8000, R17.reuse ;  /* 0x00008000b4ac7810 */ /* 0x140fe40007ffe011 */
[----:B------:R-:W-:-:S02]  /*1940*/  IADD3 R164, PT, PT, R180, 0x8200, R17 ;  /* 0x00008200b4a47810 */ /* 0x000fc40007ffe011 */
[C-C-:B------:R-:W-:Y:S02]  /*1950*/  IADD3 R160, PT, PT, R180.reuse, 0x8400, R17.reuse ;  /* 0x00008400b4a07810 */ /* 0x140fe40007ffe011 */
[C---:B------:R-:W-:Y:S02]  /*1960*/  IADD3 R28, PT, PT, R180.reuse, 0x8600, R17 ;  /* 0x00008600b41c7810 */ /* 0x040fe40007ffe011 */
[C-C-:B--2---:R-:W-:Y:S02]  /*1970*/  IADD3 R8, PT, PT, R180.reuse, 0x400, R211.reuse ;  /* 0x00000400b4087810 */ /* 0x144fe40007ffe0d3 */
[C-C-:B------:R-:W-:Y:S02]  /*1980*/  IADD3 R32, PT, PT, R180.reuse, 0x800, R211.reuse ;  /* 0x00000800b4207810 */ /* 0x140fe40007ffe0d3 */
[C-C-:B------:R-:W-:Y:S02]  /*1990*/  IADD3 R184, PT, PT, R180.reuse, 0xc00, R211.reuse ;  /* 0x00000c00b4b87810 */ /* 0x140fe40007ffe0d3 */
[----:B------:R-:W-:-:S02]  /*19a0*/  IADD3 R176, PT, PT, R180, 0x200, R211 ;  /* 0x00000200b4b07810 */ /* 0x000fc40007ffe0d3 */
[C-C-:B------:R-:W-:Y:S02]  /*19b0*/  IADD3 R20, PT, PT, R180.reuse, 0x9000, R17.reuse ;  /* 0x00009000b4147810 */ /* 0x140fe40007ffe011 */
[C---:B------:R-:W-:Y:S02]  /*19c0*/  IADD3 R16, PT, PT, R180.reuse, 0x9200, R17 ;  /* 0x00009200b4107810 */ /* 0x040fe40007ffe011 */
[C-C-:B------:R-:W-:Y:S01]  /*19d0*/  IADD3 R168, PT, PT, R180.reuse, 0x600, R211.reuse ;  /* 0x00000600b4a87810 */ /* 0x140fe20007ffe0d3 */
[----:B------:R-:W-:Y:S01]  /*19e0*/  @!PT LDS RZ, [RZ] ;  /* 0x00000000fffff984 */ /* 0x000fe20000000800 */
[----:B------:R-:W-:Y:S01]  /*19f0*/  @!PT LDS RZ, [RZ] ;  /* 0x00000000fffff984 */ /* 0x000fe20000000800 */
[----:B------:R-:W-:Y:S01]  /*1a00*/  @!PT LDS RZ, [RZ] ;  /* 0x00000000fffff984 */ /* 0x000fe20000000800 */
[----:B------:R1:W-:Y:S01]  /*1a10*/  LDGSTS.E.BYPASS.128 [R31], desc[UR10][R18.64] ;  /* 0x00000000121f7fae */ /* 0x0003e2000b98180a */
[C-C-:B------:R-:W-:Y:S02]  /*1a20*/  IADD3 R24, PT, PT, R180.reuse, 0xa00, R211.reuse ;  /* 0x00000a00b4187810 */ /* 0x140fe40007ffe0d3 */
[----:B------:R-:W-:Y:S01]  /*1a30*/  IADD3 R211, PT, PT, R180, 0xe00, R211 ;  /* 0x00000e00b4d37810 */ /* 0x000fe20007ffe0d3 */
[----:B------:R-:W-:Y:S06]  /*1a40*/  BAR.SYNC.DEFER_BLOCKING 0x0 ;  /* 0x0000000000007b1d */ /* 0x000fec0000010000 */
[----:B------:R-:W-:Y:S01]  /*1a50*/  @!PT LDS RZ, [RZ] ;  /* 0x00000000fffff984 */ /* 0x000fe20000000800 */
[----:B------:R-:W-:Y:S01]  /*1a60*/  @!PT LDS RZ, [RZ] ;  /* 0x00000000fffff984 */ /* 0x000fe20000000800 */
[----:B------:R-:W-:Y:S01]  /*1a70*/  @!PT LDS RZ, [RZ] ;  /* 0x00000000fffff984 */ /* 0x000fe20000000800 */
[----:B------:R2:W-:Y:S02]  /*1a80*/  LDGSTS.E.BYPASS.128 [R21], desc[UR10][R10.64] ;  /* 0x000000000a157fae */ /* 0x0005e4000b98180a */
[----:B------:R-:W-:Y:S06]  /*1a90*/  BAR.SYNC.DEFER_BLOCKING 0x0 ;  /* 0x0000000000007b1d */ /* 0x000fec0000010000 */
[----:B------:R-:W0:Y:S01]  /*1aa0*/  LDGDEPBAR ;  /* 0x00000000000079af */ /* 0x000e220000000000 */
[----:B------:R-:W-:-:S04]  /*1ab0*/  DEPBAR.LE SB0, 0x3 ;  /* 0x000080c00000791a */ /* 0x000fc80000000000 */
[----:B------:R-:W-:Y:S04]  /*1ac0*/  LDSM.16.M88.4 R12, [R12] ;  /* 0x000000000c0c783b */ /* 0x000fe80000000200 */
[----:B------:R-:W3:Y:S04]  /*1ad0*/  LDSM.16.MT88.4 R172, [R172] ;  /* 0x00000000acac783b */ /* 0x000ee80000004200 */
[----:B------:R-:W4:Y:S04]  /*1ae0*/  LDSM.16.MT88.4 R164, [R164] ;  /* 0x00000000a4a4783b */ /* 0x000f280000004200 */
[----:B------:R-:W5:Y:S04]  /*1af0*/  LDSM.16.MT88.4 R160, [R160] ;  /* 0x00000000a0a0783b */ /* 0x000f680000004200 */
[----:B-1----:R-:W1:Y:S04]  /*1b00*/  LDSM.16.MT88.4 R28, [R28] ;  /* 0x000000001c1c783b */ /* 0x002e680000004200 */
[----:B--2---:R-:W2:Y:S04]  /*1b10*/  LDSM.16.M88.4 R8, [R8] ;  /* 0x000000000808783b */ /* 0x004ea80000000200 */
[----:B------:R-:W2:Y:S04]  /*1b20*/  LDSM.16.M88.4 R32, [R32] ;  /* 0x000000002020783b */ /* 0x000ea80000000200 */
[----:B------:R-:W2:Y:S01]  /*1b30*/  LDSM.16.M88.4 R184, [R184] ;  /* 0x00000000b8b8783b */ /* 0x000ea20000000200 */
[----:B------:R-:W-:Y:S01]  /*1b40*/  BAR.SYNC.DEFER_BLOCKING 0x0 ;  /* 0x0000000000007b1d */ /* 0x000fe20000010000 */
[C---:B---3--:R-:W-:Y:S08]  /*1b50*/  HMMA.16816.F32 R156, R12.reuse, R172, R156 ;  /* 0x000000ac0c9c723c */ /* 0x048ff0000000189c */
[C---:B------:R-:W-:Y:S01]  /*1b60*/  HMMA.16816.F32 R152, R12.reuse, R174, R152 ;  /* 0x000000ae0c98723c */ /* 0x040fe20000001898 */
[----:B------:R-:W-:Y:S07]  /*1b70*/  LDSM.16.M88.4 R176, [R176] ;  /* 0x00000000b0b0783b */ /* 0x000fee0000000200 */
[C---:B----4-:R-:W-:Y:S01]  /*1b80*/  HMMA.16816.F32 R148, R12.reuse, R164, R148 ;  /* 0x000000a40c94723c */ /* 0x050fe20000001894 */
[----:B------:R-:W3:Y:S04]  /*1b90*/  LDSM.16.MT88.4 R20, [R20] ;  /* 0x000000001414783b */ /* 0x000ee80000004200 */
[----:B------:R-:W-:Y:S03]  /*1ba0*/  LDSM.16.M88.4 R168, [R168] ;  /* 0x00000000a8a8783b */ /* 0x000fe60000000200 */
[C---:B------:R-:W-:Y:S01]  /*1bb0*/  HMMA.16816.F32 R144, R12.reuse, R166, R144 ;  /* 0x000000a60c90723c */ /* 0x040fe20000001890 */
[----:B------:R-:W-:Y:S07]  /*1bc0*/  LDSM.16.M88.4 R24, [R24] ;  /* 0x000000001818783b */ /* 0x000fee0000000200 */
[C---:B-----5:R-:W-:Y:S08]  /*1bd0*/  HMMA.16816.F32 R140, R12.reuse, R160, R140 ;  /* 0x000000a00c8c723c */ /* 0x060ff0000000188c */
[C---:B------:R-:W-:Y:S08]  /*1be0*/  HMMA.16816.F32 R136, R12.reuse, R162, R136 ;  /* 0x000000a20c88723c */ /* 0x040ff00000001888 */
[C---:B-1----:R-:W-:Y:S08]  /*1bf0*/  HMMA.16816.F32 R132, R12.reuse, R28, R132 ;  /* 0x0000001c0c84723c */ /* 0x042ff00000001884 */
[----:B------:R-:W-:Y:S01]  /*1c00*/  HMMA.16816.F32 R128, R12, R30, R128 ;  /* 0x0000001e0c80723c */ /* 0x000fe20000001880 */
[----:B------:R-:W-:-:S06]  /*1c10*/  IADD3 R12, PT, PT, R180, 0x9400, R17 ;  /* 0x00009400b40c7810 */ /* 0x000fcc0007ffe011 */
[----:B------:R-:W-:Y:S01]  /*1c20*/  LDSM.16.MT88.4 R12, [R12] ;  /* 0x000000000c0c783b */ /* 0x000fe20000004200 */
[C---:B--2---:R-:W-:Y:S08]  /*1c30*/  HMMA.16816.F32 R124, R8.reuse, R172, R124 ;  /* 0x000000ac087c723c */ /* 0x044ff0000000187c */
[C---:B------:R-:W-:Y:S08]  /*1c40*/  HMMA.16816.F32 R120, R8.reuse, R174, R120 ;  /* 0x000000ae0878723c */ /* 0x040ff00000001878 */
[C---:B------:R-:W-:Y:S08]  /*1c50*/  HMMA.16816.F32 R116, R8.reuse, R164, R116 ;  /* 0x000000a40874723c */ /* 0x040ff00000001874 */
[C---:B------:R-:W-:Y:S08]  /*1c60*/  HMMA.16816.F32 R112, R8.reuse, R166, R112 ;  /* 0x000000a60870723c */ /* 0x040ff00000001870 */
[C---:B------:R-:W-:Y:S08]  /*1c70*/  HMMA.16816.F32 R108, R8.reuse, R160, R108 ;  /* 0x000000a0086c723c */ /* 0x040ff0000000186c */
[C---:B------:R-:W-:Y:S08]  /*1c80*/  HMMA.16816.F32 R104, R8.reuse, R162, R104 ;  /* 0x000000a20868723c */ /* 0x040ff00000001868 */
[C---:B------:R-:W-:Y:S08]  /*1c90*/  HMMA.16816.F32 R100, R8.reuse, R28, R100 ;  /* 0x0000001c0864723c */ /* 0x040ff00000001864 */
[----:B------:R-:W-:Y:S01]  /*1ca0*/  HMMA.16816.F32 R96, R8, R30, R96 ;  /* 0x0000001e0860723c */ /* 0x000fe20000001860 */
[----:B------:R-:W-:-:S02]  /*1cb0*/  IADD3 R8, PT, PT, R180, 0x9600, R17 ;  /* 0x00009600b4087810 */ /* 0x000fc40007ffe011 */
[----:B------:R-:W1:Y:S04]  /*1cc0*/  LDSM.16.MT88.4 R16, [R16] ;  /* 0x000000001010783b */ /* 0x000e680000004200 */
[----:B------:R-:W2:Y:S01]  /*1cd0*/  LDSM.16.MT88.4 R8, [R8] ;  /* 0x000000000808783b */ /* 0x000ea20000004200 */
[C---:B------:R-:W-:Y:S08]  /*1ce0*/  HMMA.16816.F32 R92, R32.reuse, R172, R92 ;  /* 0x000000ac205c723c */ /* 0x040ff0000000185c */
[C---:B------:R-:W-:Y:S08]  /*1cf0*/  HMMA.16816.F32 R88, R32.reuse, R174, R88 ;  /* 0x000000ae2058723c */ /* 0x040ff00000001858 */
[C---:B------:R-:W-:Y:S08]  /*1d00*/  HMMA.16816.F32 R84, R32.reuse, R164, R84 ;  /* 0x000000a42054723c */ /* 0x040ff00000001854 */
[C---:B------:R-:W-:Y:S08]  /*1d10*/  HMMA.16816.F32 R80, R32.reuse, R166, R80 ;  /* 0x000000a62050723c */ /* 0x040ff00000001850 */
[C---:B------:R-:W-:Y:S08]  /*1d20*/  HMMA.16816.F32 R76, R32.reuse, R160, R76 ;  /* 0x000000a0204c723c */ /* 0x040ff0000000184c */
[C---:B------:R-:W-:Y:S08]  /*1d30*/  HMMA.16816.F32 R72, R32.reuse, R162, R72 ;  /* 0x000000a22048723c */ /* 0x040ff00000001848 */
[C---:B------:R-:W-:Y:S08]  /*1d40*/  HMMA.16816.F32 R68, R32.reuse, R28, R68 ;  /* 0x0000001c2044723c */ /* 0x040ff00000001844 */
[----:B------:R-:W-:Y:S01]  /*1d50*/  HMMA.16816.F32 R64, R32, R30, R64 ;  /* 0x0000001e2040723c */ /* 0x000fe20000001840 */
[----:B------:R-:W4:Y:S07]  /*1d60*/  LDSM.16.M88.4 R32, [R211] ;  /* 0x00000000d320783b */ /* 0x000f2e0000000200 */
[C---:B------:R-:W-:Y:S08]  /*1d70*/  HMMA.16816.F32 R36, R184.reuse, R172, R36 ;  /* 0x000000acb824723c */ /* 0x040ff00000001824 */
[C---:B------:R-:W-:Y:S08]  /*1d80*/  HMMA.16816.F32 R40, R184.reuse, R174, R40 ;  /* 0x000000aeb828723c */ /* 0x040ff00000001828 */
[C---:B------:R-:W-:Y:S08]  /*1d90*/  HMMA.16816.F32 R44, R184.reuse, R164, R44 ;  /* 0x000000a4b82c723c */ /* 0x040ff0000000182c */
[C---:B------:R-:W-:Y:S08]  /*1da0*/  HMMA.16816.F32 R48, R184.reuse, R166, R48 ;  /* 0x000000a6b830723c */ /* 0x040ff00000001830 */
[C---:B------:R-:W-:Y:S08]  /*1db0*/  HMMA.16816.F32 R52, R184.reuse, R160, R52 ;  /* 0x000000a0b834723c */ /* 0x040ff00000001834 */
[C---:B------:R-:W-:Y:S08]  /*1dc0*/  HMMA.16816.F32 R56, R184.reuse, R162, R56 ;  /* 0x000000a2b838723c */ /* 0x040ff00000001838 */
[C---:B------:R-:W-:Y:S08]  /*1dd0*/  HMMA.16816.F32 R60, R184.reuse, R28, R60 ;  /* 0x0000001cb83c723c */ /* 0x040ff0000000183c */
[----:B------:R-:W-:Y:S08]  /*1de0*/  HMMA.16816.F32 R4, R184, R30, R4 ;  /* 0x0000001eb804723c */ /* 0x000ff00000001804 */
[C---:B---3--:R-:W-:Y:S08]  /*1df0*/  HMMA.16816.F32 R156, R176.reuse, R20, R156 ;  /* 0x00000014b09c723c */ /* 0x048ff0000000189c */
[C---:B------:R-:W-:Y:S08]  /*1e00*/  HMMA.16816.F32 R152, R176.reuse, R22, R152 ;  /* 0x00000016b098723c */ /* 0x040ff00000001898 */
[C---:B-1----:R-:W-:Y:S08]  /*1e10*/  HMMA.16816.F32 R148, R176.reuse, R16, R148 ;  /* 0x00000010b094723c */ /* 0x042ff00000001894 */
[C---:B------:R-:W-:Y:S08]  /*1e20*/  HMMA.16816.F32 R144, R176.reuse, R18, R144 ;  /* 0x00000012b090723c */ /* 0x040ff00000001890 */
[C---:B------:R-:W-:Y:S08]  /*1e30*/  HMMA.16816.F32 R140, R176.reuse, R12, R140 ;  /* 0x0000000cb08c723c */ /* 0x040ff0000000188c */
[C---:B------:R-:W-:Y:S08]  /*1e40*/  HMMA.16816.F32 R136, R176.reuse, R14, R136 ;  /* 0x0000000eb088723c */ /* 0x040ff00000001888 */
[C---:B--2---:R-:W-:Y:S08]  /*1e50*/  HMMA.16816.F32 R132, R176.reuse, R8, R132 ;  /* 0x00000008b084723c */ /* 0x044ff00000001884 */
[----:B------:R-:W-:Y:S08]  /*1e60*/  HMMA.16816.F32 R128, R176, R10, R128 ;  /* 0x0000000ab080723c */ /* 0x000ff00000001880 */
        /* <DEDUP_REMOVED lines=16> */
[C---:B----4-:R-:W-:Y:S08]  /*1f70*/  HMMA.16816.F32 R36, R32.reuse, R20, R36 ;  /* 0x000000142024723c */ /* 0x050ff00000001824 */
[C---:B------:R-:W-:Y:S08]  /*1f80*/  HMMA.16816.F32 R40, R32.reuse, R22, R40 ;  /* 0x000000162028723c */ /* 0x040ff00000001828 */
[C---:B------:R-:W-:Y:S08]  /*1f90*/  HMMA.16816.F32 R44, R32.reuse, R16, R44 ;  /* 0x00000010202c723c */ /* 0x040ff0000000182c */
[C---:B------:R-:W-:Y:S08]  /*1fa0*/  HMMA.16816.F32 R48, R32.reuse, R18, R48 ;  /* 0x000000122030723c */ /* 0x040ff00000001830 */
[C---:B------:R-:W-:Y:S08]  /*1fb0*/  HMMA.16816.F32 R52, R32.reuse, R12, R52 ;  /* 0x0000000c2034723c */ /* 0x040ff00000001834 */
[C---:B------:R-:W-:Y:S08]  /*1fc0*/  HMMA.16816.F32 R56, R32.reuse, R14, R56 ;  /* 0x0000000e2038723c */ /* 0x040ff00000001838 */
[C---:B------:R-:W-:Y:S08]  /*1fd0*/  HMMA.16816.F32 R60, R32.reuse, R8, R60 ;  /* 0x00000008203c723c */ /* 0x040ff0000000183c */
[----:B------:R-:W-:Y:S01]  /*1fe0*/  HMMA.16816.F32 R4, R32, R10, R4 ;  /* 0x0000000a2004723c */ /* 0x000fe20000001804 */
[----:B------:R-:W-:Y:S08]  /*1ff0*/  BAR.SYNC.DEFER_BLOCKING 0x0 ;  /* 0x0000000000007b1d */ /* 0x000ff00000010000 */
[----:B------:R-:W-:Y:S06]  /*2000*/  BAR.SYNC.DEFER_BLOCKING 0x0 ;  /* 0x0000000000007b1d */ /* 0x000fec0000010000 */
[----:B------:R-:W-:Y:S05]  /*2010*/  BRA.U UP0, `(.L_x_1) ;  /* 0xfffffff5006c7547 */ /* 0x000fea000b83ffff */
.L_x_0:
[C---:B------:R-:W-:Y:S01]  /*2020*/  VIADD R13, R190.reuse, 0x8400 ;  /* 0x00008400be0d7836 */ /* 0x040fe20000000000 */
[----:B------:R-:W-:Y:S01]  /*2030*/  IADD3 R15, PT, PT, R190, 0x8600, RZ ;  /* 0x00008600be0f7810 */ /* 0x000fe20007ffe0ff */
[----:B------:R-:W-:Y:S01]  /*2040*/  VIADD R9, R191, 0x400 ;  /* 0x00000400bf097836 */ /* 0x000fe20000000000 */
[----:B------:R-:W-:-:S04]  /*2050*/  DEPBAR.LE SB0, 0x2 ;  /* 0x000080800000791a */ /* 0x000fc80000000000 */
[C---:B------:R-:W-:Y:S01]  /*2060*/  IMAD.U32 R20, R0.reuse, 0x2, R13 ;  /* 0x0000000200147824 */ /* 0x040fe200078e000d */
[----:B------:R-:W-:Y:S01]  /*2070*/  LEA R8, R0, R15, 0x1 ;  /* 0x0000000f00087211 */ /* 0x000fe200078e08ff */
[C---:B------:R-:W-:Y:S01]  /*2080*/  VIADD R13, R191.reuse, 0x800 ;  /* 0x00000800bf0d7836 */ /* 0x040fe20000000000 */
[----:B------:R1:W-:Y:S01]  /*2090*/  LDSM.16.M88.4 R160, [R181] ;  /* 0x00000000b5a0783b */ /* 0x0003e20000000200 */
[----:B------:R-:W-:Y:S01]  /*20a0*/  VIADD R11, R190, 0x8200 ;  /* 0x00008200be0b7836 */ /* 0x000fe20000000000 */
[----:B------:R-:W-:Y:S01]  /*20b0*/  UIADD3 UR4, UPT, UPT, UR7, -0x2, URZ ;  /* 0xfffffffe07047890 */ /* 0x000fe2000fffe0ff */
[C---:B------:R-:W-:Y:S01]  /*20c0*/  IMAD.U32 R28, R0.reuse, 0x2, R13 ;  /* 0x00000002001c7824 */ /* 0x040fe200078e000d */
[----:B------:R-:W-:Y:S01]  /*20d0*/  IADD3 R13, PT, PT, R191, 0xc00, RZ ;  /* 0x00000c00bf0d7810 */ /* 0x000fe20007ffe0ff */
[C---:B------:R-:W-:Y:S01]  /*20e0*/  IMAD.U32 R24, R0.reuse, 0x2, R189 ;  /* 0x0000000200187824 */ /* 0x040fe200078e00bd */
[----:B------:R-:W2:Y:S01]  /*20f0*/  LDSM.16.MT88.4 R20, [R20] ;  /* 0x000000001414783b */ /* 0x000ea20000004200 */
[C---:B------:R-:W-:Y:S01]  /*2100*/  IMAD.U32 R16, R0.reuse, 0x2, R11 ;  /* 0x0000000200107824 */ /* 0x040fe200078e000b */
[----:B------:R-:W-:Y:S01]  /*2110*/  ULEA.HI UR5, UR4, UR4, URZ, 0x2 ;  /* 0x0000000404057291 */ /* 0x000fe2000f8f10ff */
[C---:B------:R-:W-:Y:S01]  /*2120*/  IMAD.U32 R32, R0.reuse, 0x2, R9 ;  /* 0x0000000200207824 */ /* 0x040fe200078e0009 */
[----:B------:R-:W-:Y:S01]  /*2130*/  LDSM.16.M88.4 R28, [R28] ;  /* 0x000000001c1c783b */ /* 0x000fe20000000200 */
[----:B------:R-:W-:Y:S01]  /*2140*/  IMAD.U32 R13, R0, 0x2, R13 ;  /* 0x00000002000d7824 */ /* 0x000fe200078e000d */
[----:B------:R-:W-:-:S02]  /*2150*/  ULOP3.LUT UR5, UR5, 0x7fffc, URZ, 0xc0, !UPT ;  /* 0x0007fffc05057892 */ /* 0x000fc4000f8ec0ff */
[----:B------:R-:W3:Y:S01]  /*2160*/  LDSM.16.MT88.4 R24, [R24] ;  /* 0x000000001818783b */ /* 0x000ee20000004200 */
[----:B------:R-:W-:Y:S02]  /*2170*/  UIADD3 UR7, UPT, UPT, UR7, -0x1, URZ ;  /* 0xffffffff07077890 */ /* 0x000fe4000fffe0ff */
[----:B------:R-:W-:Y:S01]  /*2180*/  UIADD3 UR5, UPT, UPT, UR4, -UR5, URZ ;  /* 0x8000000504057290 */ /* 0x000fe2000fffe0ff */
[----:B------:R-:W-:Y:S01]  /*2190*/  LDSM.16.MT88.4 R16, [R16] ;  /* 0x000000001010783b */ /* 0x000fe20000004200 */
[----:B------:R-:W-:Y:S02]  /*21a0*/  ULEA.HI UR4, UR7, UR7, URZ, 0x2 ;  /* 0x0000000707047291 */ /* 0x000fe4000f8f10ff */
[----:B------:R-:W-:Y:S01]  /*21b0*/  ULEA UR5, UR5, UR6, 0xd ;  /* 0x0000000605057291 */ /* 0x000fe2000f8e68ff */
[----:B------:R-:W-:Y:S01]  /*21c0*/  LDSM.16.MT88.4 R8, [R8] ;  /* 0x000000000808783b */ /* 0x000fe20000004200 */
[----:B------:R-:W-:Y:S01]  /*21d0*/  ULOP3.LUT UR4, UR4, 0x7fffc, URZ, 0xc0, !UPT ;  /* 0x0007fffc04047892 */ /* 0x000fe2000f8ec0ff */
[----:B------:R-:W4:Y:S02]  /*21e0*/  LDCU UR12, c[0x0][0x384] ;  /* 0x00007080ff0c77ac */ /* 0x000f240008000800 */
[----:B------:R-:W5:Y:S01]  /*21f0*/  LDSM.16.M88.4 R32, [R32] ;  /* 0x000000002020783b */ /* 0x000f620000000200 */
[----:B------:R-:W-:-:S02]  /*2200*/  LEA R180, R183, UR5, 0xb ;  /* 0x00000005b7b47c11 */ /* 0x000fc4000f8e58ff */
[----:B-1----:R-:W-:Y:S01]  /*2210*/  LEA R181, R188, UR5, 0xc ;  /* 0x00000005bcb57c11 */ /* 0x002fe2000f8e60ff */
[----:B------:R-:W1:Y:S01]  /*2220*/  LDSM.16.M88.4 R12, [R13] ;  /* 0x000000000d0c783b */ /* 0x000e620000000200 */
[----:B------:R-:W-:Y:S01]  /*2230*/  UIADD3 UR4, UPT, UPT, UR7, -UR4, URZ ;  /* 0x8000000407047290 */ /* 0x000fe2000fffe0ff */
[C---:B------:R-:W-:Y:S01]  /*2240*/  VIADD R165, R180.reuse, 0x8400 ;  /* 0x00008400b4a57836 */ /* 0x040fe20000000000 */
[----:B------:R-:W4:Y:S01]  /*2250*/  LDCU UR7, c[0x0][0x384] ;  /* 0x00007080ff0777ac */ /* 0x000f220008000800 */
[----:B------:R-:W-:Y:S02]  /*2260*/  VIADD R169, R181, 0x400 ;  /* 0x00000400b5a97836 */ /* 0x000fe40000000000 */
[----:B------:R-:W-:Y:S01]  /*2270*/  VIADD R171, R180, 0x8600 ;  /* 0x00008600b4ab7836 */ /* 0x000fe20000000000 */
[----:B------:R-:W-:Y:S01]  /*2280*/  ULEA UR4, UR4, UR6, 0xd ;  /* 0x0000000604047291 */ /* 0x000fe2000f8e68ff */
[C---:B------:R-:W-:Y:S01]  /*2290*/  IMAD.U32 R168, R0.reuse, 0x2, R165 ;  /* 0x0000000200a87824 */ /* 0x040fe200078e00a5 */
[C---:B------:R-:W-:Y:S01]  /*22a0*/  LEA R189, R0.reuse, R169, 0x1 ;  /* 0x000000a900bd7211 */ /* 0x040fe200078e08ff */
[C---:B------:R-:W-:Y:S01]  /*22b0*/  IMAD.U32 R172, R0.reuse, 0x2, R171 ;  /* 0x0000000200ac7824 */ /* 0x040fe200078e00ab */
[----:B------:R-:W4:Y:S01]  /*22c0*/  LDCU UR5, c[0x0][0x384] ;  /* 0x00007080ff0577ac */ /* 0x000f220008000800 */
[----:B------:R-:W-:Y:S01]  /*22d0*/  IMAD.U32 R184, R0, 0x2, R181 ;  /* 0x0000000200b87824 */ /* 0x000fe200078e00b5 */
[----:B------:R-:W4:Y:S01]  /*22e0*/  LDCU UR8, c[0x0][0x384] ;  /* 0x00007080ff0877ac */ /* 0x000f220008000800 */
[C---:B--2---:R-:W-:Y:S01]  /*22f0*/  HMMA.16816.F32 R140, R160.reuse, R20, R140 ;  /* 0x00000014a08c723c */ /* 0x044fe2000000188c */
[----:B------:R-:W2:Y:S07]  /*2300*/  LDCU UR9, c[0x0][0x384] ;  /* 0x00007080ff0977ac */ /* 0x000eae0008000800 */
[-C--:B---3--:R-:W-:Y:S08]  /*2310*/  HMMA.16816.F32 R156, R160, R24.reuse, R156 ;  /* 0x00000018a09c723c */ /* 0x088ff0000000189c */
[-C--:B------:R-:W-:Y:S08]  /*2320*/  HMMA.16816.F32 R92, R28, R24.reuse, R92 ;  /* 0x000000181c5c723c */ /* 0x080ff0000000185c */
[C---:B-----5:R-:W-:Y:S08]  /*2330*/  HMMA.16816.F32 R124, R32.reuse, R24, R124 ;  /* 0x00000018207c723c */ /* 0x060ff0000000187c */
[C---:B------:R-:W-:Y:S08]  /*2340*/  HMMA.16816.F32 R120, R32.reuse, R26, R120 ;  /* 0x0000001a2078723c */ /* 0x040ff00000001878 */
[C---:B------:R-:W-:Y:S08]  /*2350*/  HMMA.16816.F32 R116, R32.reuse, R16, R116 ;  /* 0x000000102074723c */ /* 0x040ff00000001874 */
[C---:B------:R-:W-:Y:S08]  /*2360*/  HMMA.16816.F32 R112, R32.reuse, R18, R112 ;  /* 0x000000122070723c */ /* 0x040ff00000001870 */
[C---:B------:R-:W-:Y:S08]  /*2370*/  HMMA.16816.F32 R108, R32.reuse, R20, R108 ;  /* 0x00000014206c723c */ /* 0x040ff0000000186c */
[C---:B------:R-:W-:Y:S08]  /*2380*/  HMMA.16816.F32 R104, R32.reuse, R22, R104 ;  /* 0x000000162068723c */ /* 0x040ff00000001868 */
[C---:B------:R-:W-:Y:S08]  /*2390*/  HMMA.16816.F32 R100, R32.reuse, R8, R100 ;  /* 0x000000082064723c */ /* 0x040ff00000001864 */
[----:B------:R-:W-:Y:S01]  /*23a0*/  HMMA.16816.F32 R32, R32, R10, R96 ;  /* 0x0000000a2020723c */ /* 0x000fe20000001860 */
[----:B------:R-:W-:-:S05]  /*23b0*/  VIADD R97, R191, 0xa00 ;  /* 0x00000a00bf617836 */ /* 0x000fca0000000000 */
[----:B------:R-:W-:Y:S01]  /*23c0*/  LEA R97, R0, R97, 0x1 ;  /* 0x0000006100617211 */ /* 0x000fe200078e08ff */
[----:B------:R-:W-:Y:S01]  /*23d0*/  BAR.SYNC.DEFER_BLOCKING 0x0 ;  /* 0x0000000000007b1d */ /* 0x000fe20000010000 */
[----:B------:R-:W-:Y:S08]  /*23e0*/  HMMA.16816.F32 R76, R28, R20, R76 ;  /* 0x000000141c4c723c */ /* 0x000ff0000000184c */
[----:B-1----:R-:W-:Y:S01]  /*23f0*/  HMMA.16816.F32 R36, R12, R24, R36 ;  /* 0x000000180c24723c */ /* 0x002fe20000001824 */
[----:B------:R-:W-:-:S05]  /*2400*/  VIADD R25, R191, 0x200 ;  /* 0x00000200bf197836 */ /* 0x000fca0000000000 */
[----:B------:R-:W-:Y:S02]  /*2410*/  LEA R25, R0, R25, 0x1 ;  /* 0x0000001900197211 */ /* 0x000fe400078e08ff */
[C---:B------:R-:W-:Y:S01]  /*2420*/  HMMA.16816.F32 R40, R12.reuse, R26, R40 ;  /* 0x0000001a0c28723c */ /* 0x040fe20000001828 */
[----:B------:R-:W-:Y:S07]  /*2430*/  LDSM.16.M88.4 R96, [R97] ;  /* 0x000000006160783b */ /* 0x000fee0000000200 */
[C---:B------:R-:W-:Y:S08]  /*2440*/  HMMA.16816.F32 R44, R12.reuse, R16, R44 ;  /* 0x000000100c2c723c */ /* 0x040ff0000000182c */
[C---:B------:R-:W-:Y:S08]  /*2450*/  HMMA.16816.F32 R48, R12.reuse, R18, R48 ;  /* 0x000000120c30723c */ /* 0x040ff00000001830 */
[----:B------:R-:W-:Y:S01]  /*2460*/  HMMA.16816.F32 R52, R12, R20, R52 ;  /* 0x000000140c34723c */ /* 0x000fe20000001834 */
[----:B------:R-:W-:-:S05]  /*2470*/  IADD3 R21, PT, PT, R190, 0x9400, RZ ;  /* 0x00009400be157810 */ /* 0x000fca0007ffe0ff */
[----:B------:R-:W-:Y:S02]  /*2480*/  IMAD.U32 R21, R0, 0x2, R21 ;  /* 0x0000000200157824 */ /* 0x000fe400078e0015 */
[C---:B------:R-:W-:Y:S08]  /*2490*/  HMMA.16816.F32 R56, R12.reuse, R22, R56 ;  /* 0x000000160c38723c */ /* 0x040ff00000001838 */
[C---:B------:R-:W-:Y:S08]  /*24a0*/  HMMA.16816.F32 R60, R12.reuse, R8, R60 ;  /* 0x000000080c3c723c */ /* 0x040ff0000000183c */
[----:B------:R-:W-:Y:S01]  /*24b0*/  HMMA.16816.F32 R4, R12, R10, R4 ;  /* 0x0000000a0c04723c */ /* 0x000fe20000001804 */
[C---:B------:R-:W-:Y:S01]  /*24c0*/  IADD3 R13, PT, PT, R191.reuse, 0x600, RZ ;  /* 0x00000600bf0d7810 */ /* 0x040fe20007ffe0ff */
[----:B------:R-:W-:-:S04]  /*24d0*/  VIADD R191, R191, 0xe00 ;  /* 0x00000e00bfbf7836 */ /* 0x000fc80000000000 */
[----:B------:R-:W-:Y:S02]  /*24e0*/  IMAD.U32 R13, R0, 0x2, R13 ;  /* 0x00000002000d7824 */ /* 0x000fe400078e000d */
[C---:B------:R-:W-:Y:S04]  /*24f0*/  HMMA.16816.F32 R152, R160.reuse, R26, R152 ;  /* 0x0000001aa098723c */ /* 0x040fe80000001898 */
[----:B------:R-:W-:Y:S04]  /*2500*/  LDSM.16.M88.4 R12, [R13] ;  /* 0x000000000d0c783b */ /* 0x000fe80000000200 */
[C---:B------:R-:W-:Y:S08]  /*2510*/  HMMA.16816.F32 R148, R160.reuse, R16, R148 ;  /* 0x00000010a094723c */ /* 0x040ff00000001894 */
[----:B------:R-:W-:Y:S08]  /*2520*/  HMMA.16816.F32 R132, R160, R8, R132 ;  /* 0x00000008a084723c */ /* 0x000ff00000001884 */
[----:B------:R-:W-:Y:S01]  /*2530*/  HMMA.16816.F32 R88, R28, R26, R88 ;  /* 0x0000001a1c58723c */ /* 0x000fe20000001858 */
[----:B------:R-:W-:-:S07]  /*2540*/  VIADD R27, R190, 0x9000 ;  /* 0x00009000be1b7836 */ /* 0x000fce0000000000 */
[----:B------:R-:W-:Y:S01]  /*2550*/  HMMA.16816.F32 R84, R28, R16, R84 ;  /* 0x000000101c54723c */ /* 0x000fe20000001854 */
[----:B------:R-:W-:-:S04]  /*2560*/  VIADD R17, R190, 0x9200 ;  /* 0x00009200be117836 */ /* 0x000fc80000000000 */
[----:B------:R-:W-:-:S03]  /*2570*/  IMAD.U32 R17, R0, 0x2, R17 ;  /* 0x0000000200117824 */ /* 0x000fc600078e0011 */
[----:B------:R-:W-:Y:S01]  /*2580*/  HMMA.16816.F32 R68, R28, R8, R68 ;  /* 0x000000081c44723c */ /* 0x000fe20000001844 */
[----:B------:R-:W-:-:S04]  /*2590*/  VIADD R9, R190, 0x9600 ;  /* 0x00009600be097836 */ /* 0x000fc80000000000 */
[----:B------:R-:W-:-:S03]  /*25a0*/  IMAD.U32 R9, R0, 0x2, R9 ;  /* 0x0000000200097824 */ /* 0x000fc600078e0009 */
[C---:B------:R-:W-:Y:S08]  /*25b0*/  HMMA.16816.F32 R80, R28.reuse, R18, R80 ;  /* 0x000000121c50723c */ /* 0x040ff00000001850 */
[----:B------:R-:W-:Y:S08]  /*25c0*/  HMMA.16816.F32 R72, R28, R22, R72 ;  /* 0x000000161c48723c */ /* 0x000ff00000001848 */
[C---:B------:R-:W-:Y:S01]  /*25d0*/  HMMA.16816.F32 R144, R160.reuse, R18, R144 ;  /* 0x00000012a090723c */ /* 0x040fe20000001890 */
[----:B------:R-:W1:Y:S07]  /*25e0*/  LDSM.16.MT88.4 R16, [R17] ;  /* 0x000000001110783b */ /* 0x000e6e0000004200 */
[C---:B------:R-:W-:Y:S01]  /*25f0*/  HMMA.16816.F32 R136, R160.reuse, R22, R136 ;  /* 0x00000016a088723c */ /* 0x040fe20000001888 */
[----:B------:R-:W3:Y:S07]  /*2600*/  LDSM.16.MT88.4 R20, [R21] ;  /* 0x000000001514783b */ /* 0x000eee0000004200 */
[----:B------:R-:W-:Y:S01]  /*2610*/  HMMA.16816.F32 R128, R160, R10, R128 ;  /* 0x0000000aa080723c */ /* 0x000fe20000001880 */
[C---:B------:R-:W-:Y:S01]  /*2620*/  VIADD R161, R180.reuse, 0x8000 ;  /* 0x00008000b4a17836 */ /* 0x040fe20000000000 */
[----:B------:R-:W-:Y:S01]  /*2630*/  IADD3 R163, PT, PT, R180, 0x8200, RZ ;  /* 0x00008200b4a37810 */ /* 0x000fe20007ffe0ff */
[----:B------:R-:W-:-:S03]  /*2640*/  IMAD.U32 R160, R0, 0x2, R191 ;  /* 0x0000000200a07824 */ /* 0x000fc600078e00bf */
[C---:B------:R-:W-:Y:S01]  /*2650*/  LEA R164, R0.reuse, R161, 0x1 ;  /* 0x000000a100a47211 */ /* 0x040fe200078e08ff */
[C---:B------:R-:W-:Y:S01]  /*2660*/  IMAD.U32 R176, R0.reuse, 0x2, R163 ;  /* 0x0000000200b07824 */ /* 0x040fe200078e00a3 */
[----:B------:R-:W-:Y:S01]  /*2670*/  HMMA.16816.F32 R28, R28, R10, R64 ;  /* 0x0000000a1c1c723c */ /* 0x000fe20000001840 */
[----:B------:R-:W-:Y:S01]  /*2680*/  IMAD.U32 R64, R0, 0x2, R27 ;  /* 0x0000000200407824 */ /* 0x000fe200078e001b */
[----:B------:R-:W-:Y:S04]  /*2690*/  LDSM.16.MT88.4 R8, [R9] ;  /* 0x000000000908783b */ /* 0x000fe80000004200 */
[----:B------:R-:W5:Y:S04]  /*26a0*/  LDSM.16.M88.4 R24, [R25] ;  /* 0x000000001918783b */ /* 0x000f680000000200 */
[----:B------:R-:W4:Y:S04]  /*26b0*/  LDSM.16.MT88.4 R64, [R64] ;  /* 0x000000004040783b */ /* 0x000f280000004200 */
[----:B------:R-:W2:Y:S01]  /*26c0*/  LDSM.16.M88.4 R160, [R160] ;  /* 0x00000000a0a0783b */ /* 0x000ea20000000200 */
[C---:B-1----:R-:W-:Y:S08]  /*26d0*/  HMMA.16816.F32 R116, R12.reuse, R16, R116 ;  /* 0x000000100c74723c */ /* 0x042ff00000001874 */
[C---:B------:R-:W-:Y:S08]  /*26e0*/  HMMA.16816.F32 R112, R12.reuse, R18, R112 ;  /* 0x000000120c70723c */ /* 0x040ff00000001870 */
[C---:B---3--:R-:W-:Y:S08]  /*26f0*/  HMMA.16816.F32 R108, R12.reuse, R20, R108 ;  /* 0x000000140c6c723c */ /* 0x048ff0000000186c */
[----:B------:R-:W-:Y:S08]  /*2700*/  HMMA.16816.F32 R104, R12, R22, R104 ;  /* 0x000000160c68723c */ /* 0x000ff00000001868 */
[C---:B-----5:R-:W-:Y:S08]  /*2710*/  HMMA.16816.F32 R148, R24.reuse, R16, R148 ;  /* 0x000000101894723c */ /* 0x060ff00000001894 */
[C---:B----4-:R-:W-:Y:S08]  /*2720*/  HMMA.16816.F32 R156, R24.reuse, R64, R156 ;  /* 0x00000040189c723c */ /* 0x050ff0000000189c */
        /* <DEDUP_REMOVED lines=9> */
[----:B------:R-:W-:Y:S01]  /*27c0*/  HMMA.16816.F32 R32, R12, R10, R32 ;  /* 0x0000000a0c20723c */ /* 0x000fe20000001820 */
[----:B------:R-:W-:-:S04]  /*27d0*/  VIADD R13, R181, 0xc00 ;  /* 0x00000c00b50d7836 */ /* 0x000fc80000000000 */
[----:B------:R-:W-:-:S03]  /*27e0*/  IMAD.U32 R13, R0, 0x2, R13 ;  /* 0x00000002000d7824 */ /* 0x000fc600078e000d */
[-C--:B------:R-:W-:Y:S08]  /*27f0*/  HMMA.16816.F32 R68, R96, R8.reuse, R68 ;  /* 0x000000086044723c */ /* 0x080ff00000001844 */
[----:B--2---:R-:W-:Y:S01]  /*2800*/  HMMA.16816.F32 R60, R160, R8, R60 ;  /* 0x00000008a03c723c */ /* 0x004fe2000000183c */
[----:B------:R-:W-:-:S04]  /*2810*/  VIADD R9, R181, 0x800 ;  /* 0x00000800b5097836 */ /* 0x000fc80000000000 */
[----:B------:R-:W-:-:S03]  /*2820*/  IMAD.U32 R9, R0, 0x2, R9 ;  /* 0x0000000200097824 */ /* 0x000fc600078e0009 */
[-C--:B------:R-:W-:Y:S08]  /*2830*/  HMMA.16816.F32 R28, R96, R10.reuse, R28 ;  /* 0x0000000a601c723c */ /* 0x080ff0000000181c */
[----:B------:R-:W-:Y:S08]  /*2840*/  HMMA.16816.F32 R4, R160, R10, R4 ;  /* 0x0000000aa004723c */ /* 0x000ff00000001804 */
[C---:B------:R-:W-:Y:S08]  /*2850*/  HMMA.16816.F32 R84, R96.reuse, R16, R84 ;  /* 0x000000106054723c */ /* 0x040ff00000001854 */
[C---:B------:R-:W-:Y:S08]  /*2860*/  HMMA.16816.F32 R76, R96.reuse, R20, R76 ;  /* 0x00000014604c723c */ /* 0x040ff0000000184c */
[----:B------:R-:W-:Y:S08]  /*2870*/  HMMA.16816.F32 R72, R96, R22, R72 ;  /* 0x000000166048723c */ /* 0x000ff00000001848 */
[----:B------:R-:W-:Y:S01]  /*2880*/  HMMA.16816.F32 R44, R160, R16, R44 ;  /* 0x00000010a02c723c */ /* 0x000fe2000000182c */
[----:B------:R-:W-:-:S07]  /*2890*/  IADD3 R17, PT, PT, R181, 0x200, RZ ;  /* 0x00000200b5117810 */ /* 0x000fce0007ffe0ff */
[----:B------:R-:W-:Y:S01]  /*28a0*/  HMMA.16816.F32 R52, R160, R20, R52 ;  /* 0x00000014a034723c */ /* 0x000fe20000001834 */
[----:B------:R-:W-:-:S05]  /*28b0*/  VIADD R21, R180, 0x9200 ;  /* 0x00009200b4157836 */ /* 0x000fca0000000000 */
[----:B------:R-:W-:Y:S02]  /*28c0*/  LEA R16, R0, R21, 0x1 ;  /* 0x0000001500107211 */ /* 0x000fe400078e08ff */
[----:B------:R-:W-:Y:S01]  /*28d0*/  HMMA.16816.F32 R56, R160, R22, R56 ;  /* 0x00000016a038723c */ /* 0x000fe20000001838 */
[----:B------:R-:W-:-:S05]  /*28e0*/  IADD3 R23, PT, PT, R180, 0x9400, RZ ;  /* 0x00009400b4177810 */ /* 0x000fca0007ffe0ff */
[----:B------:R-:W-:Y:S01]  /*28f0*/  IMAD.U32 R23, R0, 0x2, R23 ;  /* 0x0000000200177824 */ /* 0x000fe200078e0017 */
[----:B------:R-:W-:Y:S01]  /*2900*/  BAR.SYNC.DEFER_BLOCKING 0x0 ;  /* 0x0000000000007b1d */ /* 0x000fe20000010000 */
[-C--:B------:R-:W-:Y:S08]  /*2910*/  HMMA.16816.F32 R80, R96, R18.reuse, R80 ;  /* 0x000000126050723c */ /* 0x080ff00000001850 */
[----:B------:R-:W-:Y:S01]  /*2920*/  HMMA.16816.F32 R48, R160, R18, R48 ;  /* 0x00000012a030723c */ /* 0x000fe20000001830 */
[----:B------:R-:W-:-:S07]  /*2930*/  VIADD R19, R180, 0x9000 ;  /* 0x00009000b4137836 */ /* 0x000fce0000000000 */
[C---:B------:R-:W-:Y:S01]  /*2940*/  HMMA.16816.F32 R36, R160.reuse, R64, R36 ;  /* 0x00000040a024723c */ /* 0x040fe20000001824 */
[----:B------:R-:W-:Y:S07]  /*2950*/  BAR.SYNC.DEFER_BLOCKING 0x0 ;  /* 0x0000000000007b1d */ /* 0x000fee0000010000 */
[----:B------:R-:W-:Y:S01]  /*2960*/  HMMA.16816.F32 R40, R160, R66, R40 ;  /* 0x00000042a028723c */ /* 0x000fe20000001828 */
[----:B------:R-:W-:-:S04]  /*2970*/  VIADD R161, R180, 0x9600 ;  /* 0x00009600b4a17836 */ /* 0x000fc80000000000 */
[----:B------:R-:W-:-:S03]  /*2980*/  IMAD.U32 R180, R0, 0x2, R161 ;  /* 0x0000000200b47824 */ /* 0x000fc600078e00a1 */
[----:B------:R-:W-:Y:S01]  /*2990*/  HMMA.16816.F32 R92, R96, R64, R92 ;  /* 0x00000040605c723c */ /* 0x000fe2000000185c */
[----:B------:R-:W-:-:S07]  /*29a0*/  IMAD.U32 R64, R0, 0x2, R19 ;  /* 0x0000000200407824 */ /* 0x000fce00078e0013 */
[----:B------:R-:W-:Y:S01]  /*29b0*/  HMMA.16816.F32 R88, R96, R66, R88 ;  /* 0x000000426058723c */ /* 0x000fe20000001858 */
[----:B------:R-:W-:Y:S01]  /*29c0*/  IMAD.U32 R96, R0, 0x2, R17 ;  /* 0x0000000200607824 */ /* 0x000fe200078e0011 */
[----:B------:R-:W-:-:S04]  /*29d0*/  DEPBAR.LE SB0, 0x1 ;  /* 0x000080400000791a */ /* 0x000fc80000000000 */
[----:B------:R-:W-:Y:S04]  /*29e0*/  LDSM.16.MT88.4 R168, [R168] ;  /* 0x00000000a8a8783b */ /* 0x000fe80000004200 */
[----:B------:R1:W2:Y:S04]  /*29f0*/  LDSM.16.M88.4 R24, [R189] ;  /* 0x00000000bd18783b */ /* 0x0002a80000000200 */
[----:B------:R-:W-:Y:S04]  /*2a00*/  LDSM.16.M88.4 R184, [R184] ;  /* 0x00000000b8b8783b */ /* 0x000fe80000000200 */
[----:B------:R-:W3:Y:S01]  /*2a10*/  LDSM.16.MT88.4 R164, [R164] ;  /* 0x00000000a4a4783b */ /* 0x000ee20000004200 */
[----:B-1----:R-:W-:-:S03]  /*2a20*/  LEA R189, R188, UR4, 0xc ;  /* 0x00000004bcbd7c11 */ /* 0x002fc6000f8e60ff */
[----:B------:R-:W1:Y:S04]  /*2a30*/  LDSM.16.MT88.4 R176, [R176] ;  /* 0x00000000b0b0783b */ /* 0x000e680000004200 */
[----:B------:R-:W4:Y:S04]  /*2a40*/  LDSM.16.MT88.4 R172, [R172] ;  /* 0x00000000acac783b */ /* 0x000f280000004200 */
[----:B------:R-:W5:Y:S04]  /*2a50*/  LDSM.16.M88.4 R8, [R9] ;  /* 0x000000000908783b */ /* 0x000f680000000200 */
[----:B------:R-:W5:Y:S01]  /*2a60*/  LDSM.16.M88.4 R12, [R13] ;  /* 0x000000000d0c783b */ /* 0x000f620000000200 */
[----:B------:R-:W-:Y:S01]  /*2a70*/  BAR.SYNC.DEFER_BLOCKING 0x0 ;  /* 0x0000000000007b1d */ /* 0x000fe20000010000 */
[----:B--2---:R-:W-:Y:S08]  /*2a80*/  HMMA.16816.F32 R160, R24, R170, R104 ;  /* 0x000000aa18a0723c */ /* 0x004ff00000001868 */
[C---:B---3--:R-:W-:Y:S01]  /*2a90*/  HMMA.16816.F32 R156, R184.reuse, R164, R156 ;  /* 0x000000a4b89c723c */ /* 0x048fe2000000189c */
[----:B------:R-:W-:Y:S04]  /*2aa0*/  LDSM.16.M88.4 R96, [R96] ;  /* 0x000000006060783b */ /* 0x000fe80000000200 */
[----:B------:R-:W2:Y:S03]  /*2ab0*/  LDSM.16.MT88.4 R64, [R64] ;  /* 0x000000004040783b */ /* 0x000ea60000004200 */
[C---:B------:R-:W-:Y:S01]  /*2ac0*/  HMMA.16816.F32 R152, R184.reuse, R166, R152 ;  /* 0x000000a6b898723c */ /* 0x040fe20000001898 */
[----:B------:R-:W3:Y:S04]  /*2ad0*/  LDSM.16.MT88.4 R16, [R16] ;  /* 0x000000001010783b */ /* 0x000ee80000004200 */
[----:B------:R-:W3:Y:S03]  /*2ae0*/  LDSM.16.MT88.4 R20, [R23] ;  /* 0x000000001714783b */ /* 0x000ee60000004200 */
[C---:B-1----:R-:W-:Y:S01]  /*2af0*/  HMMA.16816.F32 R148, R184.reuse, R176, R148 ;  /* 0x000000b0b894723c */ /* 0x042fe20000001894 */
[----:B------:R1:W3:Y:S07]  /*2b00*/  LDSM.16.MT88.4 R104, [R180] ;  /* 0x00000000b468783b */ /* 0x0002ee0000004200 */
[C---:B------:R-:W-:Y:S01]  /*2b10*/  HMMA.16816.F32 R144, R184.reuse, R178, R144 ;  /* 0x000000b2b890723c */ /* 0x040fe20000001890 */
[----:B-1----:R-:W-:Y:S01]  /*2b20*/  LEA R180, R183, UR4, 0xb ;  /* 0x00000004b7b47c11 */ /* 0x002fe2000f8e58ff */
[----:B------:R-:W1:Y:S06]  /*2b30*/  LDCU UR4, c[0x0][0x384] ;  /* 0x00007080ff0477ac */ /* 0x000e6c0008000800 */
[C---:B------:R-:W-:Y:S08]  /*2b40*/  HMMA.16816.F32 R140, R184.reuse, R168, R140 ;  /* 0x000000a8b88c723c */ /* 0x040ff0000000188c */
[C---:B------:R-:W-:Y:S08]  /*2b50*/  HMMA.16816.F32 R136, R184.reuse, R170, R136 ;  /* 0x000000aab888723c */ /* 0x040ff00000001888 */
[C---:B----4-:R-:W-:Y:S08]  /*2b60*/  HMMA.16816.F32 R132, R184.reuse, R172, R132 ;  /* 0x000000acb884723c */ /* 0x050ff00000001884 */
[----:B------:R-:W-:Y:S01]  /*2b70*/  HMMA.16816.F32 R128, R184, R174, R128 ;  /* 0x000000aeb880723c */ /* 0x000fe20000001880 */
[----:B------:R-:W-:-:S05]  /*2b80*/  VIADD R185, R181, 0x600 ;  /* 0x00000600b5b97836 */ /* 0x000fca0000000000 */
[----:B------:R-:W-:Y:S02]  /*2b90*/  LEA R185, R0, R185, 0x1 ;  /* 0x000000b900b97211 */ /* 0x000fe400078e08ff */
[C---:B-----5:R-:W-:Y:S04]  /*2ba0*/  HMMA.16816.F32 R92, R8.reuse, R164, R92 ;  /* 0x000000a4085c723c */ /* 0x060fe8000000185c */
[----:B------:R-:W-:Y:S04]  /*2bb0*/  LDSM.16.M88.4 R184, [R185] ;  /* 0x00000000b9b8783b */ /* 0x000fe80000000200 */
[C---:B------:R-:W-:Y:S08]  /*2bc0*/  HMMA.16816.F32 R88, R8.reuse, R166, R88 ;  /* 0x000000a60858723c */ /* 0x040ff00000001858 */
[C---:B------:R-:W-:Y:S08]  /*2bd0*/  HMMA.16816.F32 R84, R8.reuse, R176, R84 ;  /* 0x000000b00854723c */ /* 0x040ff00000001854 */
[C---:B------:R-:W-:Y:S08]  /*2be0*/  HMMA.16816.F32 R80, R8.reuse, R178, R80 ;  /* 0x000000b20850723c */ /* 0x040ff00000001850 */
[C---:B------:R-:W-:Y:S08]  /*2bf0*/  HMMA.16816.F32 R76, R8.reuse, R168, R76 ;  /* 0x000000a8084c723c */ /* 0x040ff0000000184c */
[C---:B------:R-:W-:Y:S08]  /*2c00*/  HMMA.16816.F32 R72, R8.reuse, R170, R72 ;  /* 0x000000aa0848723c */ /* 0x040ff00000001848 */
[C---:B------:R-:W-:Y:S08]  /*2c10*/  HMMA.16816.F32 R68, R8.reuse, R172, R68 ;  /* 0x000000ac0844723c */ /* 0x040ff00000001844 */
[----:B------:R-:W-:Y:S01]  /*2c20*/  HMMA.16816.F32 R28, R8, R174, R28 ;  /* 0x000000ae081c723c */ /* 0x000fe2000000181c */
[----:B------:R-:W-:-:S02]  /*2c30*/  VIADD R9, R181, 0xa00 ;  /* 0x00000a00b5097836 */ /* 0x000fc40000000000 */
[----:B------:R-:W-:Y:S02]  /*2c40*/  VIADD R181, R181, 0xe00 ;  /* 0x00000e00b5b57836 */ /* 0x000fe40000000000 */
[----:B------:R-:W-:-:S03]  /*2c50*/  IMAD.U32 R9, R0, 0x2, R9 ;  /* 0x0000000200097824 */ /* 0x000fc600078e0009 */
[C---:B------:R-:W-:Y:S03]  /*2c60*/  HMMA.16816.F32 R36, R12.reuse, R164, R36 ;  /* 0x000000a40c24723c */ /* 0x040fe60000001824 */
[----:B------:R-:W4:Y:S05]  /*2c70*/  LDSM.16.M88.4 R8, [R9] ;  /* 0x000000000908783b */ /* 0x000f2a0000000200 */
[C---:B------:R-:W-:Y:S08]  /*2c80*/  HMMA.16816.F32 R40, R12.reuse, R166, R40 ;  /* 0x000000a60c28723c */ /* 0x040ff00000001828 */
[C---:B------:R-:W-:Y:S08]  /*2c90*/  HMMA.16816.F32 R44, R12.reuse, R176, R44 ;  /* 0x000000b00c2c723c */ /* 0x040ff0000000182c */
[C---:B------:R-:W-:Y:S08]  /*2ca0*/  HMMA.16816.F32 R48, R12.reuse, R178, R48 ;  /* 0x000000b20c30723c */ /* 0x040ff00000001830 */
[C---:B------:R-:W-:Y:S08]  /*2cb0*/  HMMA.16816.F32 R52, R12.reuse, R168, R52 ;  /* 0x000000a80c34723c */ /* 0x040ff00000001834 */
[C---:B------:R-:W-:Y:S08]  /*2cc0*/  HMMA.16816.F32 R56, R12.reuse, R170, R56 ;  /* 0x000000aa0c38723c */ /* 0x040ff00000001838 */
[C---:B------:R-:W-:Y:S08]  /*2cd0*/  HMMA.16816.F32 R60, R12.reuse, R172, R60 ;  /* 0x000000ac0c3c723c */ /* 0x040ff0000000183c */
[----:B------:R-:W-:Y:S01]  /*2ce0*/  HMMA.16816.F32 R4, R12, R174, R4 ;  /* 0x000000ae0c04723c */ /* 0x000fe20000001804 */
[C---:B------:R-:W-:Y:S01]  /*2cf0*/  IADD3 R13, PT, PT, R180.reuse, 0x8000, RZ ;  /* 0x00008000b40d7810 */ /* 0x040fe20007ffe0ff */
[----:B------:R-:W-:-:S02]  /*2d00*/  VIADD R15, R180, 0x8200 ;  /* 0x00008200b40f7836 */ /* 0x000fc40000000000 */
[----:B------:R-:W-:Y:S01]  /*2d10*/  IMAD.U32 R12, R0, 0x2, R181 ;  /* 0x00000002000c7824 */ /* 0x000fe200078e00b5 */
[----:B------:R-:W-:-:S03]  /*2d20*/  IADD3 R181, PT, PT, R189, 0x800, RZ ;  /* 0x00000800bdb57810 */ /* 0x000fc60007ffe0ff */
[----:B------:R-:W-:Y:S01]  /*2d30*/  HMMA.16816.F32 R124, R24, R164, R124 ;  /* 0x000000a4187c723c */ /* 0x000fe2000000187c */
[----:B------:R-:W-:Y:S02]  /*2d40*/  VIADD R165, R189, 0x400 ;  /* 0x00000400bda57836 */ /* 0x000fe40000000000 */
[----:B------:R-:W-:-:S05]  /*2d50*/  IMAD.U32 R181, R0, 0x2, R181 ;  /* 0x0000000200b57824 */ /* 0x000fca00078e00b5 */
[C---:B------:R-:W-:Y:S08]  /*2d60*/  HMMA.16816.F32 R120, R24.reuse, R166, R120 ;  /* 0x000000a61878723c */ /* 0x040ff00000001878 */
[----:B------:R-:W-:Y:S01]  /*2d70*/  HMMA.16816.F32 R116, R24, R176, R116 ;  /* 0x000000b01874723c */ /* 0x000fe20000001874 */
[----:B------:R-:W-:-:S07]  /*2d80*/  IMAD.U32 R176, R0, 0x2, R165 ;  /* 0x0000000200b07824 */ /* 0x000fce00078e00a5 */
[C---:B------:R-:W-:Y:S08]  /*2d90*/  HMMA.16816.F32 R112, R24.reuse, R178, R112 ;  /* 0x000000b21870723c */ /* 0x040ff00000001870 */
[C---:B------:R-:W-:Y:S08]  /*2da0*/  HMMA.16816.F32 R108, R24.reuse, R168, R108 ;  /* 0x000000a8186c723c */ /* 0x040ff0000000186c */
[----:B------:R-:W-:Y:S01]  /*2db0*/  HMMA.16816.F32 R100, R24, R172, R100 ;  /* 0x000000ac1864723c */ /* 0x000fe20000001864 */
[----:B------:R-:W-:-:S07]  /*2dc0*/  IMAD.U32 R172, R0, 0x2, R189 ;  /* 0x0000000200ac7824 */ /* 0x000fce00078e00bd */
[----:B------:R-:W-:Y:S01]  /*2dd0*/  HMMA.16816.F32 R32, R24, R174, R32 ;  /* 0x000000ae1820723c */ /* 0x000fe20000001820 */
[----:B------:R-:W-:Y:S01]  /*2de0*/  IMAD.U32 R24, R0, 0x2, R13 ;  /* 0x0000000200187824 */ /* 0x000fe200078e000d */
[----:B------:R-:W-:-:S05]  /*2df0*/  IADD3 R25, PT, PT, R180, 0x8400, RZ ;  /* 0x00008400b4197810 */ /* 0x000fca0007ffe0ff */
[C---:B------:R-:W-:Y:S01]  /*2e00*/  IMAD.U32 R164, R0.reuse, 0x2, R25 ;  /* 0x0000000200a47824 */ /* 0x040fe200078e0019 */
[C---:B--2---:R-:W-:Y:S08]  /*2e10*/  HMMA.16816.F32 R156, R96.reuse, R64, R156 ;  /* 0x00000040609c723c */ /* 0x044ff0000000189c */
[C---:B------:R-:W-:Y:S08]  /*2e20*/  HMMA.16816.F32 R152, R96.reuse, R66, R152 ;  /* 0x000000426098723c */ /* 0x040ff00000001898 */
[C---:B---3--:R-:W-:Y:S08]  /*2e30*/  HMMA.16816.F32 R148, R96.reuse, R16, R148 ;  /* 0x000000106094723c */ /* 0x048ff00000001894 */
[C---:B------:R-:W-:Y:S08]  /*2e40*/  HMMA.16816.F32 R144, R96.reuse, R18, R144 ;  /* 0x000000126090723c */ /* 0x040ff00000001890 */
[C---:B------:R-:W-:Y:S08]  /*2e50*/  HMMA.16816.F32 R140, R96.reuse, R20, R140 ;  /* 0x00000014608c723c */ /* 0x040ff0000000188c */
[C---:B------:R-:W-:Y:S08]  /*2e60*/  HMMA.16816.F32 R136, R96.reuse, R22, R136 ;  /* 0x000000166088723c */ /* 0x040ff00000001888 */
[C---:B------:R-:W-:Y:S08]  /*2e70*/  HMMA.16816.F32 R132, R96.reuse, R104, R132 ;  /* 0x000000686084723c */ /* 0x040ff00000001884 */
[----:B------:R-:W-:Y:S01]  /*2e80*/  HMMA.16816.F32 R128, R96, R106, R128 ;  /* 0x0000006a6080723c */ /* 0x000fe20000001880 */
[----:B------:R-:W-:Y:S01]  /*2e90*/  LEA R96, R0, R15, 0x1 ;  /* 0x0000000f00607211 */ /* 0x000fe200078e08ff */
[----:B------:R-:W-:Y:S01]  /*2ea0*/  VIADD R97, R180, 0x8600 ;  /* 0x00008600b4617836 */ /* 0x000fe20000000000 */
[----:B------:R-:W2:Y:S03]  /*2eb0*/  LDSM.16.M88.4 R12, [R12] ;  /* 0x000000000c0c783b */ /* 0x000ea60000000200 */
[----:B------:R-:W-:-:S02]  /*2ec0*/  IMAD.U32 R168, R0, 0x2, R97 ;  /* 0x0000000200a87824 */ /* 0x000fc400078e0061 */
        /* <DEDUP_REMOVED lines=8> */
[----:B------:R-:W-:-:S04]  /*2f50*/  VIADD R9, R189, 0xc00 ;  /* 0x00000c00bd097836 */ /* 0x000fc80000000000 */
[----:B------:R-:W-:-:S03]  /*2f60*/  IMAD.U32 R9, R0, 0x2, R9 ;  /* 0x0000000200097824 */ /* 0x000fc600078e0009 */
        /* <DEDUP_REMOVED lines=8> */
[----:B--2---:R-:W-:Y:S01]  /*2ff0*/  HMMA.16816.F32 R44, R12, R16, R44 ;  /* 0x000000100c2c723c */ /* 0x004fe2000000182c */
[----:B------:R-:W-:-:S07]  /*3000*/  IADD3 R17, PT, PT, R180, 0x9000, RZ ;  /* 0x00009000b4117810 */ /* 0x000fce0007ffe0ff */
[----:B------:R-:W-:Y:S01]  /*3010*/  HMMA.16816.F32 R36, R12, R64, R36 ;  /* 0x000000400c24723c */ /* 0x000fe20000001824 */
[----:B------:R-:W-:-:S07]  /*3020*/  IMAD.U32 R64, R0, 0x2, R17 ;  /* 0x0000000200407824 */ /* 0x000fce00078e0011 */
[C---:B------:R-:W-:Y:S01]  /*3030*/  HMMA.16816.F32 R40, R12.reuse, R66, R40 ;  /* 0x000000420c28723c */ /* 0x040fe20000001828 */
[----:B------:R-:W-:Y:S07]  /*3040*/  BAR.SYNC.DEFER_BLOCKING 0x0 ;  /* 0x0000000000007b1d */ /* 0x000fee0000010000 */
[----:B------:R-:W-:Y:S01]  /*3050*/  HMMA.16816.F32 R48, R12, R18, R48 ;  /* 0x000000120c30723c */ /* 0x000fe20000001830 */
[----:B------:R-:W-:-:S07]  /*3060*/  VIADD R19, R180, 0x9200 ;  /* 0x00009200b4137836 */ /* 0x000fce0000000000 */
[----:B------:R-:W-:Y:S01]  /*3070*/  HMMA.16816.F32 R52, R12, R20, R52 ;  /* 0x000000140c34723c */ /* 0x000fe20000001834 */
[----:B------:R-:W-:Y:S01]  /*3080*/  VIADD R21, R180, 0x9400 ;  /* 0x00009400b4157836 */ /* 0x000fe20000000000 */
[----:B------:R-:W-:-:S03]  /*3090*/  LEA R20, R0, R19, 0x1 ;  /* 0x0000001300147211 */ /* 0x000fc600078e08ff */
[----:B------:R-:W-:-:S03]  /*30a0*/  IMAD.U32 R16, R0, 0x2, R21 ;  /* 0x0000000200107824 */ /* 0x000fc600078e0015 */
[----:B------:R-:W-:Y:S01]  /*30b0*/  HMMA.16816.F32 R56, R12, R22, R56 ;  /* 0x000000160c38723c */ /* 0x000fe20000001838 */
[----:B------:R-:W-:Y:S01]  /*30c0*/  BAR.SYNC.DEFER_BLOCKING 0x0 ;  /* 0x0000000000007b1d */ /* 0x000fe20000010000 */
[----:B------:R-:W-:-:S06]  /*30d0*/  IADD3 R23, PT, PT, R180, 0x9600, RZ ;  /* 0x00009600b4177810 */ /* 0x000fcc0007ffe0ff */
[C---:B------:R-:W-:Y:S08]  /*30e0*/  HMMA.16816.F32 R60, R12.reuse, R104, R60 ;  /* 0x000000680c3c723c */ /* 0x040ff0000000183c */
[----:B------:R-:W-:Y:S01]  /*30f0*/  HMMA.16816.F32 R4, R12, R106, R4 ;  /* 0x0000006a0c04723c */ /* 0x000fe20000001804 */
[C---:B------:R-:W-:Y:S02]  /*3100*/  VIADD R13, R189.reuse, 0x200 ;  /* 0x00000200bd0d7836 */ /* 0x040fe40000000000 */
[----:B------:R-:W-:-:S02]  /*3110*/  VIADD R15, R189, 0x600 ;  /* 0x00000600bd0f7836 */ /* 0x000fc40000000000 */
[C---:B------:R-:W-:Y:S02]  /*3120*/  IMAD.U32 R104, R0.reuse, 0x2, R13 ;  /* 0x0000000200687824 */ /* 0x040fe400078e000d */
[----:B------:R-:W-:Y:S01]  /*3130*/  IMAD.U32 R12, R0, 0x2, R23 ;  /* 0x00000002000c7824 */ /* 0x000fe200078e0017 */
[----:B------:R-:W-:-:S04]  /*3140*/  DEPBAR.LE SB0, 0x0 ;  /* 0x000080000000791a */ /* 0x000fc80000000000 */
[----:B------:R-:W-:Y:S04]  /*3150*/  LDSM.16.MT88.4 R24, [R24] ;  /* 0x000000001818783b */ /* 0x000fe80000004200 */
[----:B------:R-:W-:Y:S04]  /*3160*/  LDSM.16.MT88.4 R96, [R96] ;  /* 0x000000006060783b */ /* 0x000fe80000004200 */
[----:B------:R-:W-:Y:S04]  /*3170*/  LDSM.16.MT88.4 R164, [R164] ;  /* 0x00000000a4a4783b */ /* 0x000fe80000004200 */
[----:B------:R-:W-:Y:S04]  /*3180*/  LDSM.16.MT88.4 R168, [R168] ;  /* 0x00000000a8a8783b */ /* 0x000fe80000004200 */
[----:B------:R-:W2:Y:S04]  /*3190*/  LDSM.16.M88.4 R176, [R176] ;  /* 0x00000000b0b0783b */ /* 0x000ea80000000200 */
[----:B------:R-:W3:Y:S04]  /*31a0*/  LDSM.16.M88.4 R172, [R172] ;  /* 0x00000000acac783b */ /* 0x000ee80000000200 */
[----:B------:R-:W4:Y:S04]  /*31b0*/  LDSM.16.M88.4 R32, [R181] ;  /* 0x00000000b520783b */ /* 0x000f280000000200 */
[----:B------:R-:W5:Y:S01]  /*31c0*/  LDSM.16.M88.4 R8, [R9] ;  /* 0x000000000908783b */ /* 0x000f620000000200 */
[----:B------:R-:W-:Y:S01]  /*31d0*/  BAR.SYNC.DEFER_BLOCKING 0x0 ;  /* 0x0000000000007b1d */ /* 0x000fe20000010000 */
[C---:B--2---:R-:W-:Y:S05]  /*31e0*/  HMMA.16816.F32 R124, R176.reuse, R24, R124 ;  /* 0x00000018b07c723c */ /* 0x044fea000000187c */
[----:B------:R-:W-:Y:S04]  /*31f0*/  LDSM.16.M88.4 R104, [R104] ;  /* 0x000000006868783b */ /* 0x000fe80000000200 */
[----:B------:R-:W2:Y:S01]  /*3200*/  LDSM.16.MT88.4 R64, [R64] ;  /* 0x000000004040783b */ /* 0x000ea20000004200 */
[C---:B------:R-:W-:Y:S03]  /*3210*/  HMMA.16816.F32 R120, R176.reuse, R26, R120 ;  /* 0x0000001ab078723c */ /* 0x040fe60000001878 */
[----:B------:R-:W1:Y:S04]  /*3220*/  LDSM.16.MT88.4 R20, [R20] ;  /* 0x000000001414783b */ /* 0x000e680000004200 */
[----:B------:R-:W1:Y:S01]  /*3230*/  LDSM.16.MT88.4 R16, [R16] ;  /* 0x000000001010783b */ /* 0x000e620000004200 */
[C---:B------:R-:W-:Y:S08]  /*3240*/  HMMA.16816.F32 R116, R176.reuse, R96, R116 ;  /* 0x00000060b074723c */ /* 0x040ff00000001874 */
[C---:B------:R-:W-:Y:S08]  /*3250*/  HMMA.16816.F32 R112, R176.reuse, R98, R112 ;  /* 0x00000062b070723c */ /* 0x040ff00000001870 */
[C---:B------:R-:W-:Y:S08]  /*3260*/  HMMA.16816.F32 R108, R176.reuse, R164, R108 ;  /* 0x000000a4b06c723c */ /* 0x040ff0000000186c */
[C---:B------:R-:W-:Y:S08]  /*3270*/  HMMA.16816.F32 R160, R176.reuse, R166, R160 ;  /* 0x000000a6b0a0723c */ /* 0x040ff000000018a0 */
[C---:B------:R-:W-:Y:S08]  /*3280*/  HMMA.16816.F32 R100, R176.reuse, R168, R100 ;  /* 0x000000a8b064723c */ /* 0x040ff00000001864 */
[----:B------:R-:W-:Y:S01]  /*3290*/  HMMA.16816.F32 R184, R176, R170, R184 ;  /* 0x000000aab0b8723c */ /* 0x000fe200000018b8 */
[C---:B------:R-:W-:Y:S01]  /*32a0*/  IADD3 R177, PT, PT, R189.reuse, 0xa00, RZ ;  /* 0x00000a00bdb17810 */ /* 0x040fe20007ffe0ff */
[----:B------:R-:W-:-:S04]  /*32b0*/  VIADD R189, R189, 0xe00 ;  /* 0x00000e00bdbd7836 */ /* 0x000fc80000000000 */
[C---:B------:R-:W-:Y:S02]  /*32c0*/  IMAD.U32 R177, R0.reuse, 0x2, R177 ;  /* 0x0000000200b17824 */ /* 0x040fe400078e00b1 */
[----:B---3--:R-:W-:Y:S01]  /*32d0*/  HMMA.16816.F32 R156, R172, R24, R156 ;  /* 0x00000018ac9c723c */ /* 0x008fe2000000189c */
[----:B------:R-:W-:-:S03]  /*32e0*/  IMAD.U32 R189, R0, 0x2, R189 ;  /* 0x0000000200bd7824 */ /* 0x000fc600078e00bd */
        /* <DEDUP_REMOVED lines=8> */
[----:B------:R-:W-:Y:S01]  /*3370*/  IMAD.U32 R172, R0, 0x2, R15 ;  /* 0x0000000200ac7824 */ /* 0x000fe200078e000f */
[----:B------:R-:W-:Y:S01]  /*3380*/  LEA R0, R188, R183, 0x3 ;  /* 0x000000b7bc007211 */ /* 0x000fe200078e18ff */
[----:B------:R-:W3:Y:S04]  /*3390*/  LDSM.16.MT88.4 R12, [R12] ;  /* 0x000000000c0c783b */ /* 0x000ee80000004200 */
[----:B------:R-:W3:Y:S01]  /*33a0*/  LDSM.16.M88.4 R172, [R172] ;  /* 0x00000000acac783b */ /* 0x000ee20000000200 */
[----:B----4-:R-:W-:Y:S01]  /*33b0*/  HMMA.16816.F32 R92, R32, R24, R92 ;  /* 0x00000018205c723c */ /* 0x010fe2000000185c */
[----:B------:R-:W-:-:S05]  /*33c0*/  IMAD.SHL.U32 R0, R0, 0x400, RZ ;  /* 0x0000040000007824 */ /* 0x000fca00078e00ff */
[----:B------:R-:W-:Y:S02]  /*33d0*/  LEA R0, R0, UR6, 0x2 ;  /* 0x0000000600007c11 */ /* 0x000fe4000f8e10ff */
        /* <DEDUP_REMOVED lines=8> */
[C---:B-----5:R-:W-:Y:S08]  /*3460*/  HMMA.16816.F32 R60, R8.reuse, R168, R60 ;  /* 0x000000a8083c723c */ /* 0x060ff0000000183c */
[C---:B------:R-:W-:Y:S08]  /*3470*/  HMMA.16816.F32 R52, R8.reuse, R164, R52 ;  /* 0x000000a40834723c */ /* 0x040ff00000001834 */
[C---:B------:R-:W-:Y:S08]  /*3480*/  HMMA.16816.F32 R56, R8.reuse, R166, R56 ;  /* 0x000000a60838723c */ /* 0x040ff00000001838 */
[----:B------:R-:W-:Y:S01]  /*3490*/  HMMA.16816.F32 R36, R8, R24, R36 ;  /* 0x000000180824723c */ /* 0x000fe20000001824 */
[----:B------:R-:W-:-:S07]  /*34a0*/  IADD3 R24, PT, PT, R0, 0x4400, RZ ;  /* 0x0000440000187810 */ /* 0x000fce0007ffe0ff */
[----:B------:R-:W-:Y:S01]  /*34b0*/  HMMA.16816.F32 R40, R8, R26, R40 ;  /* 0x0000001a0828723c */ /* 0x000fe20000001828 */
[----:B------:R-:W-:-:S07]  /*34c0*/  VIADD R26, R0, 0x4800 ;  /* 0x00004800001a7836 */ /* 0x000fce0000000000 */
[----:B------:R-:W-:Y:S01]  /*34d0*/  HMMA.16816.F32 R44, R8, R96, R44 ;  /* 0x00000060082c723c */ /* 0x000fe2000000182c */
[----:B------:R-:W-:-:S07]  /*34e0*/  IADD3 R96, PT, PT, R0, 0x6400, RZ ;  /* 0x0000640000607810 */ /* 0x000fce0007ffe0ff */
[----:B------:R-:W-:Y:S01]  /*34f0*/  HMMA.16816.F32 R48, R8, R98, R48 ;  /* 0x000000620830723c */ /* 0x000fe20000001830 */
[----:B------:R-:W-:-:S07]  /*3500*/  VIADD R98, R0, 0x6800 ;  /* 0x0000680000627836 */ /* 0x000fce0000000000 */
[----:B------:R-:W-:Y:S01]  /*3510*/  HMMA.16816.F32 R4, R8, R170, R4 ;  /* 0x000000aa0804723c */ /* 0x000fe20000001804 */
[----:B------:R-:W-:Y:S01]  /*3520*/  SHF.R.U32.HI R8, RZ, 0x2, R2 ;  /* 0x00000002ff087819 */ /* 0x000fe20000011602 */
[----:B------:R-:W-:Y:S01]  /*3530*/  VIADD R10, R0, 0xc00 ;  /* 0x00000c00000a7836 */ /* 0x000fe20000000000 */
[----:B------:R-:W-:Y:S02]  /*3540*/  LOP3.LUT R9, R2, 0x3, RZ, 0xc0, !PT ;  /* 0x0000000302097812 */ /* 0x000fe400078ec0ff */
[----:B------:R-:W-:-:S03]  /*3550*/  IADD3 R2, PT, PT, R0, 0x400, RZ ;  /* 0x0000040000027810 */ /* 0x000fc60007ffe0ff */
[C---:B--2---:R-:W-:Y:S01]  /*3560*/  HMMA.16816.F32 R156, R104.reuse, R64, R156 ;  /* 0x00000040689c723c */ /* 0x044fe2000000189c */
[----:B------:R-:W-:Y:S02]  /*3570*/  IMAD R9, R8, 0x8, R9 ;  /* 0x0000000808097824 */ /* 0x000fe400078e0209 */
[----:B------:R-:W-:Y:S02]  /*3580*/  VIADD R8, R0, 0x800 ;  /* 0x0000080000087836 */ /* 0x000fe40000000000 */
[C---:B------:R-:W-:Y:S01]  /*3590*/  IMAD.U32 R11, R9.reuse, 0x8, R2 ;  /* 0x00000008090b7824 */ /* 0x040fe200078e0002 */
[C---:B------:R-:W-:Y:S01]  /*35a0*/  LEA R98, R9.reuse, R98, 0x3 ;  /* 0x0000006209627211 */ /* 0x040fe200078e18ff */
[C---:B------:R-:W-:Y:S01]  /*35b0*/  IMAD.U32 R10, R9.reuse, 0x8, R10 ;  /* 0x00000008090a7824 */ /* 0x040fe200078e000a */
[----:B------:R-:W-:Y:S01]  /*35c0*/  HMMA.16816.F32 R152, R104, R66, R152 ;  /* 0x000000426898723c */ /* 0x000fe20000001898 */
[C---:B------:R-:W-:Y:S01]  /*35d0*/  LEA R2, R9.reuse, R8, 0x3 ;  /* 0x0000000809027211 */ /* 0x040fe200078e18ff */
[----:B------:R-:W-:-:S02]  /*35e0*/  IMAD.U32 R24, R9, 0x8, R24 ;  /* 0x0000000809187824 */ /* 0x000fc400078e0018 */
[C---:B------:R-:W-:Y:S02]  /*35f0*/  IMAD.U32 R26, R9.reuse, 0x8, R26 ;  /* 0x00000008091a7824 */ /* 0x040fe400078e001a */
[C---:B------:R-:W-:Y:S02]  /*3600*/  IMAD.U32 R96, R9.reuse, 0x8, R96 ;  /* 0x0000000809607824 */ /* 0x040fe400078e0060 */
[C---:B-1----:R-:W-:Y:S08]  /*3610*/  HMMA.16816.F32 R148, R104.reuse, R20, R148 ;  /* 0x000000146894723c */ /* 0x042ff00000001894 */
[C---:B------:R-:W-:Y:S08]  /*3620*/  HMMA.16816.F32 R144, R104.reuse, R22, R144 ;  /* 0x000000166890723c */ /* 0x040ff00000001890 */
[C---:B------:R-:W-:Y:S08]  /*3630*/  HMMA.16816.F32 R140, R104.reuse, R16, R140 ;  /* 0x00000010688c723c */ /* 0x040ff0000000188c */
[C---:B------:R-:W-:Y:S08]  /*3640*/  HMMA.16816.F32 R136, R104.reuse, R18, R136 ;  /* 0x000000126888723c */ /* 0x040ff00000001888 */
[C---:B---3--:R-:W-:Y:S08]  /*3650*/  HMMA.16816.F32 R132, R104.reuse, R12, R132 ;  /* 0x0000000c6884723c */ /* 0x048ff00000001884 */
        /* <DEDUP_REMOVED lines=15> */
[-C--:B------:R-:W-:Y:S08]  /*3750*/  HMMA.16816.F32 R68, R176, R12.reuse, R68 ;  /* 0x0000000cb044723c */ /* 0x080ff00000001844 */
[----:B----4-:R-:W-:Y:S01]  /*3760*/  HMMA.16816.F32 R60, R32, R12, R60 ;  /* 0x0000000c203c723c */ /* 0x010fe2000000183c */
[----:B------:R-:W-:Y:S01]  /*3770*/  IMAD.U32 R13, R9, 0x8, R0 ;  /* 0x00000008090d7824 */ /* 0x000fe200078e0000 */
[----:B------:R-:W-:Y:S01]  /*3780*/  BAR.SYNC.DEFER_BLOCKING 0x0 ;  /* 0x0000000000007b1d */ /* 0x000fe20000010000 */
[----:B------:R-:W-:-:S04]  /*3790*/  VIADD R12, R0, 0x2000 ;  /* 0x00002000000c7836 */ /* 0x000fc80000000000 */
[----:B------:R-:W-:Y:S01]  /*37a0*/  IMAD.U32 R12, R9, 0x8, R12 ;  /* 0x00000008090c7824 */ /* 0x000fe200078e000c */
[----:B------:R-:W-:Y:S01]  /*37b0*/  HMMA.16816.F32 R52, R32, R16, R52 ;  /* 0x000000102034723c */ /* 0x000fe20000001834 */
[----:B------:R-:W-:-:S04]  /*37c0*/  IADD3 R16, PT, PT, R0, 0x2400, RZ ;  /* 0x0000240000107810 */ /* 0x000fc80007ffe0ff */
[----:B------:R-:W-:-:S03]  /*37d0*/  LEA R16, R9, R16, 0x3 ;  /* 0x0000001009107211 */ /* 0x000fc600078e18ff */
[----:B------:R-:W-:Y:S08]  /*37e0*/  HMMA.16816.F32 R28, R176, R14, R28 ;  /* 0x0000000eb01c723c */ /* 0x000ff0000000181c */
[----:B------:R-:W-:Y:S01]  /*37f0*/  HMMA.16816.F32 R56, R32, R18, R56 ;  /* 0x000000122038723c */ /* 0x000fe20000001838 */
[----:B------:R-:W-:Y:S01]  /*3800*/  VIADD R18, R0, 0x2800 ;  /* 0x0000280000127836 */ /* 0x000fe20000000000 */
[----:B------:R-:W-:Y:S03]  /*3810*/  BAR.SYNC.DEFER_BLOCKING 0x0 ;  /* 0x0000000000007b1d */ /* 0x000fe60000010000 */
[----:B------:R-:W-:-:S03]  /*3820*/  IMAD.U32 R18, R9, 0x8, R18 ;  /* 0x0000000809127824 */ /* 0x000fc600078e0012 */
[----:B------:R-:W-:Y:S01]  /*3830*/  HMMA.16816.F32 R36, R32, R64, R36 ;  /* 0x000000402024723c */ /* 0x000fe20000001824 */
[----:B------:R-:W-:-:S05]  /*3840*/  VIADD R64, R0, 0x4c00 ;  /* 0x00004c0000407836 */ /* 0x000fca0000000000 */
[----:B------:R-:W-:Y:S02]  /*3850*/  LEA R64, R9, R64, 0x3 ;  /* 0x0000004009407211 */ /* 0x000fe400078e18ff */
[----:B------:R-:W-:Y:S01]  /*3860*/  HMMA.16816.F32 R40, R32, R66, R40 ;  /* 0x000000422028723c */ /* 0x000fe20000001828 */
[----:B------:R-:W-:-:S04]  /*3870*/  VIADD R66, R0, 0x6000 ;  /* 0x0000600000427836 */ /* 0x000fc80000000000 */
[----:B------:R-:W-:-:S03]  /*3880*/  IMAD.U32 R66, R9, 0x8, R66 ;  /* 0x0000000809427824 */ /* 0x000fc600078e0042 */
[C---:B------:R-:W-:Y:S01]  /*3890*/  HMMA.16816.F32 R44, R32.reuse, R20, R44 ;  /* 0x00000014202c723c */ /* 0x040fe2000000182c */
[C---:B------:R-:W-:Y:S01]  /*38a0*/  VIADD R20, R0.reuse, 0x2c00 ;  /* 0x00002c0000147836 */ /* 0x040fe20000000000 */
[----:B------:R-:W-:Y:S03]  /*38b0*/  STS.64 [R13], R156 ;  /* 0x0000009c0d007388 */ /* 0x000fe60000000a00 */
[----:B------:R-:W-:Y:S01]  /*38c0*/  IMAD.U32 R20, R9, 0x8, R20 ;  /* 0x0000000809147824 */ /* 0x000fe200078e0014 */
[----:B------:R-:W-:Y:S02]  /*38d0*/  STS.64 [R13+0x200], R158 ;  /* 0x0002009e0d007388 */ /* 0x000fe40000000a00 */
[----:B------:R-:W-:Y:S01]  /*38e0*/  HMMA.16816.F32 R48, R32, R22, R48 ;  /* 0x000000162030723c */ /* 0x000fe20000001830 */
[C---:B------:R-:W-:Y:S01]  /*38f0*/  VIADD R22, R0.reuse, 0x4000 ;  /* 0x0000400000167836 */ /* 0x040fe20000000000 */
[----:B------:R-:W-:Y:S01]  /*3900*/  STS.64 [R13+0x20], R152 ;  /* 0x000020980d007388 */ /* 0x000fe20000000a00 */
[----:B------:R-:W-:-:S03]  /*3910*/  VIADD R0, R0, 0x6c00 ;  /* 0x00006c0000007836 */ /* 0x000fc60000000000 */
[----:B------:R1:W-:Y:S01]  /*3920*/  STS.64 [R13+0x220], R154 ;  /* 0x0002209a0d007388 */ /* 0x0003e20000000a00 */
[C---:B------:R-:W-:Y:S01]  /*3930*/  LEA R22, R9.reuse, R22, 0x3 ;  /* 0x0000001609167211 */ /* 0x040fe200078e18ff */
[----:B------:R-:W-:Y:S01]  /*3940*/  HMMA.16816.F32 R4, R32, R14, R4 ;  /* 0x0000000e2004723c */ /* 0x000fe20000001804 */
[----:B------:R-:W-:Y:S01]  /*3950*/  IMAD.U32 R8, R9, 0x8, R0 ;  /* 0x0000000809087824 */ /* 0x000fe200078e0000 */
[----:B------:R-:W-:Y:S01]  /*3960*/  STS.64 [R11], R148 ;  /* 0x000000940b007388 */ /* 0x000fe20000000a00 */
[----:B------:R-:W2:Y:S01]  /*3970*/  LDC.64 R14, c[0x0][0x3a0] ;  /* 0x0000e800ff0e7b82 */ /* 0x000ea20000000a00 */
[----:B------:R-:W-:Y:S02]  /*3980*/  SHF.R.U32.HI R9, RZ, 0x7, R209 ;  /* 0x00000007ff097819 */ /* 0x000fe400000116d1 */
[----:B------:R-:W-:Y:S01]  /*3990*/  STS.64 [R11+0x200], R150 ;  /* 0x000200960b007388 */ /* 0x000fe20000000a00 */
[----:B------:R-:W-:Y:S02]  /*39a0*/  LOP3.LUT R0, R209, 0x7f, RZ, 0xc0, !PT ;  /* 0x0000007fd1007812 */ /* 0x000fe400078ec0ff */
[----:B------:R-:W-:Y:S01]  /*39b0*/  LEA R182, R182, R9, 0x7 ;  /* 0x00000009b6b67211 */ /* 0x000fe200078e38ff */
[----:B------:R-:W-:Y:S03]  /*39c0*/  STS.64 [R11+0x20], R144 ;  /* 0x000020900b007388 */ /* 0x000fe60000000a00 */
[C---:B------:R-:W-:Y:S01]  /*39d0*/  IADD3 R19, PT, PT, R182.reuse, 0x7, RZ ;  /* 0x00000007b6137810 */ /* 0x040fe20007ffe0ff */
[----:B------:R3:W-:Y:S01]  /*39e0*/  STS.64 [R11+0x220], R146 ;  /* 0x000220920b007388 */ /* 0x0007e20000000a00 */
[----:B-1----:R-:W-:-:S02]  /*39f0*/  VIADD R13, R182, 0x3 ;  /* 0x00000003b60d7836 */ /* 0x002fc40000000000 */
[C---:B------:R-:W-:Y:S01]  /*3a00*/  VIADD R17, R182.reuse, 0x5 ;  /* 0x00000005b6117836 */ /* 0x040fe20000000000 */
[----:B------:R-:W-:Y:S01]  /*3a10*/  STS.64 [R2], R140 ;  /* 0x0000008c02007388 */ /* 0x000fe20000000a00 */
[--C-:B------:R-:W-:Y:S02]  /*3a20*/  IMAD R3, R182, R3, R208.reuse ;  /* 0x00000003b6037224 */ /* 0x100fe400078e02d0 */
[--C-:B------:R-:W-:Y:S01]  /*3a30*/  IMAD R13, R13, UR7, R208.reuse ;  /* 0x000000070d0d7c24 */ /* 0x100fe2000f8e02d0 */
[----:B------:R-:W-:Y:S01]  /*3a40*/  STS.64 [R2+0x200], R142 ;  /* 0x0002008e02007388 */ /* 0x000fe20000000a00 */
[----:B------:R-:W-:Y:S02]  /*3a50*/  IMAD R17, R17, UR9, R208 ;  /* 0x0000000911117c24 */ /* 0x000fe4000f8e02d0 */
[----:B------:R-:W-:Y:S01]  /*3a60*/  IMAD.IADD R21, R0, 0x1, R3 ;  /* 0x0000000100157824 */ /* 0x000fe200078e0203 */
[----:B------:R-:W-:Y:S01]  /*3a70*/  STS.64 [R2+0x20], R136 ;  /* 0x0000208802007388 */ /* 0x000fe20000000a00 */
[----:B---3--:R-:W-:Y:S01]  /*3a80*/  VIADD R11, R182, 0x2 ;  /* 0x00000002b60b7836 */ /* 0x008fe20000000000 */
[----:B------:R-:W-:-:S02]  /*3a90*/  IADD3 R25, PT, PT, R0, R13, RZ ;  /* 0x0000000d00197210 */ /* 0x000fc40007ffe0ff */
[----:B------:R1:W-:Y:S01]  /*3aa0*/  STS.64 [R2+0x220], R138 ;  /* 0x0002208a02007388 */ /* 0x0003e20000000a00 */
[----:B------:R-:W-:-:S03]  /*3ab0*/  IMAD R11, R11, UR5, R208 ;  /* 0x000000050b0b7c24 */ /* 0x000fc6000f8e02d0 */
[----:B------:R-:W-:Y:S01]  /*3ac0*/  STS.64 [R10], R132 ;  /* 0x000000840a007388 */ /* 0x000fe20000000a00 */
[----:B------:R-:W-:-:S03]  /*3ad0*/  IMAD.IADD R23, R0, 0x1, R11 ;  /* 0x0000000100177824 */ /* 0x000fc600078e020b */
[----:B------:R-:W-:Y:S04]  /*3ae0*/  STS.64 [R10+0x200], R134 ;  /* 0x000200860a007388 */ /* 0x000fe80000000a00 */
[----:B------:R-:W-:Y:S01]  /*3af0*/  STS.64 [R10+0x20], R128 ;  /* 0x000020800a007388 */ /* 0x000fe20000000a00 */
[----:B-1----:R-:W-:-:S03]  /*3b00*/  IMAD.SHL.U32 R2, R209, 0x10, RZ ;  /* 0x00000010d1027824 */ /* 0x002fc600078e00ff */
[----:B------:R-:W-:Y:S02]  /*3b10*/  STS.64 [R10+0x220], R130 ;  /* 0x000220820a007388 */ /* 0x000fe40000000a00 */
[----:B------:R-:W-:Y:S02]  /*3b20*/  LOP3.LUT R2, R2, 0x700, RZ, 0xc0, !PT ;  /* 0x0000070002027812 */ /* 0x000fe400078ec0ff */
[----:B------:R-:W-:Y:S04]  /*3b30*/  STS.64 [R12], R124 ;  /* 0x0000007c0c007388 */ /* 0x000fe80000000a00 */
[----:B------:R-:W-:Y:S04]  /*3b40*/  STS.64 [R12+0x200], R126 ;  /* 0x0002007e0c007388 */ /* 0x000fe80000000a00 */
[----:B------:R-:W-:Y:S04]  /*3b50*/  STS.64 [R12+0x20], R120 ;  /* 0x000020780c007388 */ /* 0x000fe80000000a00 */
[----:B------:R-:W-:Y:S04]  /*3b60*/  STS.64 [R12+0x220], R122 ;  /* 0x0002207a0c007388 */ /* 0x000fe80000000a00 */
[----:B------:R-:W-:Y:S04]  /*3b70*/  STS.64 [R16], R116 ;  /* 0x0000007410007388 */ /* 0x000fe80000000a00 */
[----:B------:R-:W-:Y:S04]  /*3b80*/  STS.64 [R16+0x200], R118 ;  /* 0x0002007610007388 */ /* 0x000fe80000000a00 */
[----:B------:R-:W-:Y:S04]  /*3b90*/  STS.64 [R16+0x20], R112 ;  /* 0x0000207010007388 */ /* 0x000fe80000000a00 */
[----:B------:R1:W-:Y:S04]  /*3ba0*/  STS.64 [R16+0x220], R114 ;  /* 0x0002207210007388 */ /* 0x0003e80000000a00 */
[----:B------:R-:W-:Y:S04]  /*3bb0*/  STS.64 [R18], R108 ;  /* 0x0000006c12007388 */ /* 0x000fe80000000a00 */
[----:B------:R-:W-:Y:S04]  /*3bc0*/  STS.64 [R18+0x200], R110 ;  /* 0x0002006e12007388 */ /* 0x000fe80000000a00 */
[----:B------:R-:W-:Y:S01]  /*3bd0*/  STS.64 [R18+0x20], R160 ;  /* 0x000020a012007388 */ /* 0x000fe20000000a00 */
[----:B-1----:R-:W-:-:S02]  /*3be0*/  LOP3.LUT R16, R2, 0xf, R209, 0xf8, !PT ;  /* 0x0000000f02107812 */ /* 0x002fc400078ef8d1 */
[----:B------:R-:W-:Y:S01]  /*3bf0*/  LOP3.LUT R209, R209, 0xffffff80, RZ, 0xc0, !PT ;  /* 0xffffff80d1d17812 */ /* 0x000fe200078ec0ff */
[----:B------:R-:W-:Y:S03]  /*3c00*/  STS.64 [R18+0x220], R162 ;  /* 0x000220a212007388 */ /* 0x000fe60000000a00 */
[----:B------:R-:W-:Y:S01]  /*3c10*/  IADD3 R209, PT, PT, R209, 0x200, RZ ;  /* 0x00000200d1d17810 */ /* 0x000fe20007ffe0ff */
[----:B------:R-:W-:Y:S04]  /*3c20*/  STS.64 [R20], R100 ;  /* 0x0000006414007388 */ /* 0x000fe80000000a00 */
[----:B------:R-:W-:Y:S04]  /*3c30*/  STS.64 [R20+0x200], R102 ;  /* 0x0002006614007388 */ /* 0x000fe80000000a00 */
[----:B------:R-:W-:Y:S04]  /*3c40*/  STS.64 [R20+0x20], R184 ;  /* 0x000020b814007388 */ /* 0x000fe80000000a00 */
[----:B------:R-:W-:Y:S04]  /*3c50*/  STS.64 [R20+0x220], R186 ;  /* 0x000220ba14007388 */ /* 0x000fe80000000a00 */
        /* <DEDUP_REMOVED lines=13> */
[----:B------:R-:W-:Y:S01]  /*3d30*/  STS.64 [R64+0x200], R70 ;  /* 0x0002004640007388 */ /* 0x000fe20000000a00 */
[----:B-1----:R-:W1:Y:S03]  /*3d40*/  LDC R26, c[0x0][0x384] ;  /* 0x0000e100ff1a7b82 */ /* 0x002e660000000800 */
[----:B------:R3:W-:Y:S04]  /*3d50*/  STS.64 [R64+0x20], R28 ;  /* 0x0000201c40007388 */ /* 0x0007e80000000a00 */
[----:B------:R-:W-:Y:S04]  /*3d60*/  STS.64 [R64+0x220], R30 ;  /* 0x0002201e40007388 */ /* 0x000fe80000000a00 */
[----:B------:R-:W-:Y:S04]  /*3d70*/  STS.64 [R66], R36 ;  /* 0x0000002442007388 */ /* 0x000fe80000000a00 */
[----:B------:R-:W-:Y:S01]  /*3d80*/  STS.64 [R66+0x200], R38 ;  /* 0x0002002642007388 */ /* 0x000fe20000000a00 */
[----:B---3--:R-:W-:-:S02]  /*3d90*/  IMAD.IADD R29, R0, 0x1, R17 ;  /* 0x00000001001d7824 */ /* 0x008fc400078e0211 */
[----:B------:R-:W-:Y:S01]  /*3da0*/  VIADD R17, R21, UR4 ;  /* 0x0000000415117c36 */ /* 0x000fe20008000000 */
[----:B------:R-:W-:Y:S01]  /*3db0*/  STS.64 [R66+0x20], R40 ;  /* 0x0000202842007388 */ /* 0x000fe20000000a00 */
[----:B------:R-:W-:-:S03]  /*3dc0*/  UMOV UR4, 0x200 ;  /* 0x0000020000047882 */ /* 0x000fc60000000000 */
[----:B------:R-:W-:Y:S01]  /*3dd0*/  STS.64 [R66+0x220], R42 ;  /* 0x0002202a42007388 */ /* 0x000fe20000000a00 */
[----:B-1----:R-:W-:-:S03]  /*3de0*/  IMAD R19, R19, R26, R208 ;  /* 0x0000001a13137224 */ /* 0x002fc600078e02d0 */
[----:B------:R-:W-:Y:S01]  /*3df0*/  STS.64 [R96], R44 ;  /* 0x0000002c60007388 */ /* 0x000fe20000000a00 */
[----:B------:R-:W-:-:S03]  /*3e00*/  IMAD.IADD R19, R0, 0x1, R19 ;  /* 0x0000000100137824 */ /* 0x000fc600078e0213 */
        /* <DEDUP_REMOVED lines=9> */
[----:B------:R1:W-:Y:S04]  /*3ea0*/  STS.64 [R8+0x20], R4 ;  /* 0x0000200408007388 */ /* 0x0003e80000000a00 */
[----:B------:R3:W-:Y:S01]  /*3eb0*/  STS.64 [R8+0x220], R6 ;  /* 0x0002200608007388 */ /* 0x0007e20000000a00 */
[C---:B-1----:R-:W-:Y:S01]  /*3ec0*/  IADD3 R5, PT, PT, R182.reuse, 0x4, RZ ;  /* 0x00000004b6057810 */ /* 0x042fe20007ffe0ff */
[----:B---3--:R-:W-:-:S04]  /*3ed0*/  VIADD R7, R182, 0x6 ;  /* 0x00000006b6077836 */ /* 0x008fc80000000000 */
[--C-:B------:R-:W-:Y:S02]  /*3ee0*/  IMAD R5, R5, UR8, R208.reuse ;  /* 0x0000000805057c24 */ /* 0x100fe4000f8e02d0 */
[----:B------:R-:W-:Y:S02]  /*3ef0*/  IMAD R7, R7, UR12, R208 ;  /* 0x0000000c07077c24 */ /* 0x000fe4000f8e02d0 */
[----:B------:R-:W-:-:S03]  /*3f00*/  IMAD.IADD R27, R0, 0x1, R5 ;  /* 0x00000001001b7824 */ /* 0x000fc600078e0205 */
[----:B------:R-:W-:Y:S01]  /*3f10*/  IADD3 R31, PT, PT, R0, R7, RZ ;  /* 0x00000007001f7210 */ /* 0x000fe20007ffe0ff */
[----:B------:R-:W-:Y:S01]  /*3f20*/  VIADD R0, R9, 0x3 ;  /* 0x0000000309007836 */ /* 0x000fe20000000000 */
[----:B--2---:R-:W-:Y:S06]  /*3f30*/  BAR.SYNC.DEFER_BLOCKING 0x0 ;  /* 0x0000000000007b1d */ /* 0x004fec0000010000 */
.L_x_2:
[C---:B--2---:R-:W-:Y:S01]  /*3f40*/  VIADD R3, R209.reuse, 0xfffffe00 ;  /* 0xfffffe00d1037836 */ /* 0x044fe20000000000 */
[----:B------:R-:W-:Y:S01]  /*3f50*/  SHF.L.U32 R2, R0, 0x4, RZ ;  /* 0x0000000400027819 */ /* 0x000fe200000006ff */
[C---:B------:R-:W-:Y:S01]  /*3f60*/  VIADD R7, R209.reuse, 0xffffff00 ;  /* 0xffffff00d1077836 */ /* 0x040fe20000000000 */
[C---:B------:R-:W-:Y:S01]  /*3f70*/  IADD3 R9, PT, PT, R209.reuse, -0x80, RZ ;  /* 0xffffff80d1097810 */ /* 0x040fe20007ffe0ff */
[C---:B------:R-:W-:Y:S01]  /*3f80*/  VIADD R5, R209.reuse, 0xfffffe80 ;  /* 0xfffffe80d1057836 */ /* 0x040fe20000000000 */
[----:B------:R-:W-:Y:S01]  /*3f90*/  LOP3.LUT R4, R16, 0x3ffff800, R3, 0xf8, !PT ;  /* 0x3ffff80010047812 */ /* 0x000fe200078ef803 */
[----:B------:R-:W-:Y:S01]  /*3fa0*/  VIADD R3, R2, 0xffffffd0 ;  /* 0xffffffd002037836 */ /* 0x000fe20000000000 */
[C---:B------:R-:W-:Y:S01]  /*3fb0*/  LOP3.LUT R8, R16.reuse, 0x3ffff800, R7, 0xf8, !PT ;  /* 0x3ffff80010087812 */ /* 0x040fe200078ef807 */
[C---:B------:R-:W-:Y:S01]  /*3fc0*/  VIADD R33, R209.reuse, 0x80 ;  /* 0x00000080d1217836 */ /* 0x040fe20000000000 */
[----:B------:R-:W-:Y:S01]  /*3fd0*/  LOP3.LUT R6, R16, 0x3ffff800, R5, 0xf8, !PT ;  /* 0x3ffff80010067812 */ /* 0x000fe200078ef805 */
[C---:B------:R-:W-:Y:S01]  /*3fe0*/  VIADD R5, R2.reuse, 0xffffffe0 ;  /* 0xffffffe002057836 */ /* 0x040fe20000000000 */
[----:B------:R-:W-:Y:S01]  /*3ff0*/  IADD3 R7, PT, PT, R2, -0x10, RZ ;  /* 0xfffffff002077810 */ /* 0x000fe20007ffe0ff */
[----:B------:R-:W-:Y:S01]  /*4000*/  VIADD R11, R209, 0x180 ;  /* 0x00000180d10b7836 */ /* 0x000fe20000000000 */
[----:B------:R-:W-:Y:S01]  /*4010*/  LOP3.LUT R3, R3, 0xf0, RZ, 0xc0, !PT ;  /* 0x000000f003037812 */ /* 0x000fe200078ec0ff */
[----:B------:R-:W-:Y:S01]  /*4020*/  UIADD3 UR4, UPT, UPT, UR4, 0x400, URZ ;  /* 0x0000040004047890 */ /* 0x000fe2000fffe0ff */
[----:B------:R-:W-:Y:S01]  /*4030*/  LOP3.LUT R7, R7, 0xf0, RZ, 0xc0, !PT ;  /* 0x000000f007077812 */ /* 0x000fe200078ec0ff */
[----:B------:R-:W-:Y:S01]  /*4040*/  VIADD R0, R0, 0x8 ;  /* 0x0000000800007836 */ /* 0x000fe20000000000 */
[----:B------:R-:W-:Y:S01]  /*4050*/  LOP3.LUT R5, R5, 0xf0, RZ, 0xc0, !PT ;  /* 0x000000f005057812 */ /* 0x000fe200078ec0ff */
[----:B------:R-:W-:Y:S01]  /*4060*/  IMAD.IADD R3, R3, 0x1, R4 ;  /* 0x0000000103037824 */ /* 0x000fe200078e0204 */
[----:B------:R-:W-:Y:S01]  /*4070*/  LOP3.LUT R10, R16, 0x3ffff800, R9, 0xf8, !PT ;  /* 0x3ffff800100a7812 */ /* 0x000fe200078ef809 */
[----:B------:R-:W-:Y:S01]  /*4080*/  IMAD.IADD R7, R7, 0x1, R8 ;  /* 0x0000000107077824 */ /* 0x000fe200078e0208 */
[----:B------:R-:W-:Y:S01]  /*4090*/  IADD3 R5, PT, PT, R5, R6, RZ ;  /* 0x0000000605057210 */ /* 0x000fe20007ffe0ff */
[C---:B------:R-:W-:Y:S01]  /*40a0*/  VIADD R4, R2.reuse, 0x10 ;  /* 0x0000001002047836 */ /* 0x040fe20000000000 */
[C---:B------:R-:W-:Y:S01]  /*40b0*/  IADD3 R6, PT, PT, R2.reuse, 0x20, RZ ;  /* 0x0000002002067810 */ /* 0x040fe20007ffe0ff */
[C---:B------:R-:W-:Y:S01]  /*40c0*/  VIADD R8, R2.reuse, 0x30 ;  /* 0x0000003002087836 */ /* 0x040fe20000000000 */
[----:B------:R-:W-:Y:S01]  /*40d0*/  LEA R3, R3, UR6, 0x2 ;  /* 0x0000000603037c11 */ /* 0x000fe2000f8e10ff */
[----:B------:R-:W-:Y:S01]  /*40e0*/  UISETP.NE.AND UP0, UPT, UR4, 0x4200, UPT ;  /* 0x000042000400788c */ /* 0x000fe2000bf05270 */
[C---:B------:R-:W-:Y:S01]  /*40f0*/  LOP3.LUT R9, R2.reuse, 0xf0, RZ, 0xc0, !PT ;  /* 0x000000f002097812 */ /* 0x040fe200078ec0ff */
[----:B------:R-:W-:Y:S01]  /*4100*/  VIADD R2, R2, 0x40 ;  /* 0x0000004002027836 */ /* 0x000fe20000000000 */
[----:B------:R-:W-:-:S02]  /*4110*/  IADD3 R35, PT, PT, R209, 0x100, RZ ;  /* 0x00000100d1237810 */ /* 0x000fc40007ffe0ff */
[----:B------:R-:W-:Y:S01]  /*4120*/  LEA R7, R7, UR6, 0x2 ;  /* 0x0000000607077c11 */ /* 0x000fe2000f8e10ff */
[----:B------:R-:W1:Y:S01]  /*4130*/  LDS R3, [R3] ;  /* 0x0000000003037984 */ /* 0x000e620000000800 */
[----:B------:R-:W-:Y:S01]  /*4140*/  LOP3.LUT R33, R16, 0x3ffff800, R33, 0xf8, !PT ;  /* 0x3ffff80010217812 */ /* 0x000fe200078ef821 */
[----:B------:R-:W-:Y:S01]  /*4150*/  IMAD.IADD R9, R9, 0x1, R10 ;  /* 0x0000000109097824 */ /* 0x000fe200078e020a */
[----:B------:R-:W-:Y:S02]  /*4160*/  LOP3.LUT R6, R6, 0xf0, RZ, 0xc0, !PT ;  /* 0x000000f006067812 */ /* 0x000fe400078ec0ff */
[----:B------:R-:W-:Y:S01]  /*4170*/  LEA R5, R5, UR6, 0x2 ;  /* 0x0000000605057c11 */ /* 0x000fe2000f8e10ff */
[----:B------:R-:W2:Y:S01]  /*4180*/  LDS R7, [R7] ;  /* 0x0000000007077984 */ /* 0x000ea20000000800 */
[----:B------:R-:W-:Y:S01]  /*4190*/  LOP3.LUT R13, R16, 0x3ffff800, R209, 0xf8, !PT ;  /* 0x3ffff800100d7812 */ /* 0x000fe200078ef8d1 */
[----:B------:R-:W-:Y:S01]  /*41a0*/  IMAD.IADD R6, R6, 0x1, R33 ;  /* 0x0000000106067824 */ /* 0x000fe200078e0221 */
[----:B------:R-:W-:Y:S01]  /*41b0*/  LOP3.LUT R4, R4, 0xf0, RZ, 0xc0, !PT ;  /* 0x000000f004047812 */ /* 0x000fe200078ec0ff */
[----:B------:R-:W-:Y:S01]  /*41c0*/  VIADD R209, R209, 0x400 ;  /* 0x00000400d1d17836 */ /* 0x000fe20000000000 */
[----:B------:R-:W-:Y:S01]  /*41d0*/  LOP3.LUT R35, R16, 0x3ffff800, R35, 0xf8, !PT ;  /* 0x3ffff80010237812 */ /* 0x000fe200078ef823 */
[----:B------:R-:W3:Y:S01]  /*41e0*/  LDS R5, [R5] ;  /* 0x0000000005057984 */ /* 0x000ee20000000800 */
[----:B------:R-:W-:-:S02]  /*41f0*/  LOP3.LUT R8, R8, 0xf0, RZ, 0xc0, !PT ;  /* 0x000000f008087812 */ /* 0x000fc400078ec0ff */
[----:B------:R-:W-:Y:S02]  /*4200*/  LOP3.LUT R11, R16, 0x3ffff800, R11, 0xf8, !PT ;  /* 0x3ffff800100b7812 */ /* 0x000fe400078ef80b */
[----:B------:R-:W-:Y:S01]  /*4210*/  LOP3.LUT R2, R2, 0xf0, RZ, 0xc0, !PT ;  /* 0x000000f002027812 */ /* 0x000fe200078ec0ff */
[----:B------:R-:W-:Y:S01]  /*4220*/  IMAD.IADD R8, R8, 0x1, R35 ;  /* 0x0000000108087824 */ /* 0x000fe200078e0223 */
[----:B------:R-:W-:Y:S02]  /*4230*/  IADD3 R4, PT, PT, R4, R13, RZ ;  /* 0x0000000d04047210 */ /* 0x000fe40007ffe0ff */
[----:B------:R-:W-:Y:S02]  /*4240*/  IADD3 R2, PT, PT, R2, R11, RZ ;  /* 0x0000000b02027210 */ /* 0x000fe40007ffe0ff */
[----:B------:R-:W-:Y:S02]  /*4250*/  LEA R11, R9, UR6, 0x2 ;  /* 0x00000006090b7c11 */ /* 0x000fe4000f8e10ff */
[----:B------:R-:W-:-:S02]  /*4260*/  LEA R12, R4, UR6, 0x2 ;  /* 0x00000006040c7c11 */ /* 0x000fc4000f8e10ff */
[----:B------:R-:W-:Y:S02]  /*4270*/  LEA R13, R6, UR6, 0x2 ;  /* 0x00000006060d7c11 */ /* 0x000fe4000f8e10ff */
[----:B------:R-:W-:Y:S01]  /*4280*/  LEA R18, R8, UR6, 0x2 ;  /* 0x0000000608127c11 */ /* 0x000fe2000f8e10ff */
[----:B------:R-:W-:Y:S01]  /*4290*/  LDS R11, [R11] ;  /* 0x000000000b0b7984 */ /* 0x000fe20000000800 */
[----:B------:R-:W-:-:S03]  /*42a0*/  LEA R20, R2, UR6, 0x2 ;  /* 0x0000000602147c11 */ /* 0x000fc6000f8e10ff */
[----:B------:R-:W4:Y:S04]  /*42b0*/  LDS R12, [R12] ;  /* 0x000000000c0c7984 */ /* 0x000f280000000800 */
[----:B------:R-:W5:Y:S01]  /*42c0*/  LDS R13, [R13] ;  /* 0x000000000d0d7984 */ /* 0x000f620000000800 */
[----:B-1----:R-:W-:Y:S01]  /*42d0*/  F2FP.F16.F32.PACK_AB R8, RZ, R3 ;  /* 0x00000003ff08723e */ /* 0x002fe200000000ff */
[----:B------:R-:W-:Y:S02]  /*42e0*/  IMAD.WIDE.U32 R2, R21, 0x2, R14 ;  /* 0x0000000215027825 */ /* 0x000fe400078e000e */
[----:B------:R-:W1:Y:S01]  /*42f0*/  LDS R22, [R18] ;  /* 0x0000000012167984 */ /* 0x000e620000000800 */
[----:B------:R-:W-:Y:S01]  /*4300*/  PRMT R28, R8, 0x7610, R28 ;  /* 0x00007610081c7816 */ /* 0x000fe2000000001c */
[----:B------:R-:W-:-:S02]  /*4310*/  IMAD R21, R26, 0x8, R21 ;  /* 0x000000081a157824 */ /* 0x000fc400078e0215 */
[----:B------:R-:W1:Y:S01]  /*4320*/  LDS R24, [R20] ;  /* 0x0000000014187984 */ /* 0x000e620000000800 */
[----:B--2---:R-:W-:Y:S01]  /*4330*/  F2FP.F16.F32.PACK_AB R10, RZ, R7 ;  /* 0x00000007ff0a723e */ /* 0x004fe200000000ff */
[----:B------:R-:W-:Y:S02]  /*4340*/  IMAD.WIDE.U32 R6, R23, 0x2, R14 ;  /* 0x0000000217067825 */ /* 0x000fe400078e000e */
[----:B------:R2:W-:Y:S01]  /*4350*/  STG.E.U16 desc[UR10][R2.64], R28 ;  /* 0x0000001c02007986 */ /* 0x0005e2000c10150a */
[----:B------:R-:W-:Y:S01]  /*4360*/  PRMT R30, R10, 0x7610, R30 ;  /* 0x000076100a1e7816 */ /* 0x000fe2000000001e */
[C---:B------:R-:W-:Y:S01]  /*4370*/  IMAD R23, R26.reuse, 0x8, R23 ;  /* 0x000000081a177824 */ /* 0x040fe200078e0217 */
[----:B---3--:R-:W-:Y:S01]  /*4380*/  F2FP.F16.F32.PACK_AB R9, RZ, R5 ;  /* 0x00000005ff09723e */ /* 0x008fe200000000ff */
[----:B------:R-:W-:Y:S01]  /*4390*/  IMAD.WIDE.U32 R4, R17, 0x2, R14 ;  /* 0x0000000211047825 */ /* 0x000fe200078e000e */
[----:B------:R-:W-:-:S04]  /*43a0*/  LEA R17, R26, R17, 0x3 ;  /* 0x000000111a117211 */ /* 0x000fc800078e18ff */
[----:B------:R3:W-:Y:S01]  /*43b0*/  STG.E.U16 desc[UR10][R4.64], R9 ;  /* 0x0000000904007986 */ /* 0x0007e2000c10150a */
[----:B--2---:R-:W-:-:S03]  /*43c0*/  IMAD.WIDE.U32 R2, R31, 0x2, R14 ;  /* 0x000000021f027825 */ /* 0x004fc600078e000e */
[----:B------:R2:W-:Y:S01]  /*43d0*/  STG.E.U16 desc[UR10][R6.64], R30 ;  /* 0x0000001e06007986 */ /* 0x0005e2000c10150a */
[----:B------:R-:W-:Y:S02]  /*43e0*/  IMAD R31, R26, 0x8, R31 ;  /* 0x000000081a1f7824 */ /* 0x000fe400078e021f */
[----:B---3--:R-:W-:Y:S01]  /*43f0*/  IMAD.WIDE.U32 R8, R25, 0x2, R14 ;  /* 0x0000000219087825 */ /* 0x008fe200078e000e */
[----:B----4-:R-:W-:-:S03]  /*4400*/  F2FP.F16.F32.PACK_AB R18, RZ, R12 ;  /* 0x0000000cff12723e */ /* 0x010fc600000000ff */
[--C-:B------:R-:W-:Y:S01]  /*4410*/  IMAD.WIDE.U32 R4, R19, 0x2, R14.reuse ;  /* 0x0000000213047825 */ /* 0x100fe200078e000e */
[----:B--2---:R-:W-:Y:S02]  /*4420*/  F2FP.F16.F32.PACK_AB R7, RZ, R11 ;  /* 0x0000000bff07723e */ /* 0x004fe400000000ff */
[----:B-----5:R-:W-:Y:S01]  /*4430*/  F2FP.F16.F32.PACK_AB R20, RZ, R13 ;  /* 0x0000000dff14723e */ /* 0x020fe200000000ff */
[--C-:B------:R-:W-:Y:S01]  /*4440*/  IMAD.WIDE.U32 R10, R27, 0x2, R14.reuse ;  /* 0x000000021b0a7825 */ /* 0x100fe200078e000e */
[C---:B------:R-:W-:Y:S01]  /*4450*/  LEA R27, R26.reuse, R27, 0x3 ;  /* 0x0000001b1a1b7211 */ /* 0x040fe200078e18ff */
[----:B------:R2:W-:Y:S01]  /*4460*/  STG.E.U16 desc[UR10][R8.64], R7 ;  /* 0x0000000708007986 */ /* 0x0005e2000c10150a */
[----:B-1----:R-:W-:Y:S01]  /*4470*/  F2FP.F16.F32.PACK_AB R22, RZ, R22 ;  /* 0x00000016ff16723e */ /* 0x002fe200000000ff */
[----:B------:R-:W-:Y:S01]  /*4480*/  IMAD.WIDE.U32 R12, R29, 0x2, R14 ;  /* 0x000000021d0c7825 */ /* 0x000fe200078e000e */
[C---:B------:R-:W-:Y:S01]  /*4490*/  LEA R19, R26.reuse, R19, 0x3 ;  /* 0x000000131a137211 */ /* 0x040fe200078e18ff */
[----:B------:R2:W-:Y:S01]  /*44a0*/  STG.E.U16 desc[UR10][R10.64], R18 ;  /* 0x000000120a007986 */ /* 0x0005e2000c10150a */
[----:B------:R-:W-:Y:S01]  /*44b0*/  F2FP.F16.F32.PACK_AB R24, RZ, R24 ;  /* 0x00000018ff18723e */ /* 0x000fe200000000ff */
[----:B------:R-:W-:-:S02]  /*44c0*/  IMAD R25, R26, 0x8, R25 ;  /* 0x000000081a197824 */ /* 0x000fc400078e0219 */
[----:B------:R2:W-:Y:S01]  /*44d0*/  STG.E.U16 desc[UR10][R12.64], R20 ;  /* 0x000000140c007986 */ /* 0x0005e2000c10150a */
[----:B------:R-:W-:-:S03]  /*44e0*/  IMAD R29, R26, 0x8, R29 ;  /* 0x000000081a1d7824 */ /* 0x000fc600078e021d */
[----:B------:R2:W-:Y:S04]  /*44f0*/  STG.E.U16 desc[UR10][R2.64], R22 ;  /* 0x0000001602007986 */ /* 0x0005e8000c10150a */
[----:B------:R2:W-:Y:S01]  /*4500*/  STG.E.U16 desc[UR10][R4.64], R24 ;  /* 0x0000001804007986 */ /* 0x0005e2000c10150a */
[----:B------:R-:W-:Y:S05]  /*4510*/  BRA.U UP0, `(.L_x_2) ;  /* 0xfffffff900887547 */ /* 0x000fea000b83ffff */
[----:B------:R-:W-:Y:S05]  /*4520*/  EXIT ;  /* 0x000000000000794d */ /* 0x000fea0003800000 */
.L_x_3:
[----:B------:R-:W-:-:S00]  /*4530*/  BRA `(.L_x_3) ;  /* 0xfffffffc00fc7947 */ /* 0x000fc0000383ffff */
[----:B------:R-:W-:-:S00]  /*4540*/  NOP ;  /* 0x0000000000007918 */ /* 0x000fc00000000000 */
        /* <DEDUP_REMOVED lines=11> */
.L_x_4:


//--------------------- .nv.shared._Z13matmul_kerneliiiP6__halfS0_S0_ --------------------------
	.section	.nv.shared._Z13matmul_kerneliiiP6__halfS0_S0_,"aw",@nobits
	.sectionflags	@""
	.align	16
	.zero		1024


//--------------------- .nv.shared.reserved.0     --------------------------
	.section	.nv.shared.reserved.0,"aw",@nobits
	.weak		__nv_reservedSMEM_offset_0_alias
	.size		__nv_reservedSMEM_offset_0_alias, 0, 64
	.other		__nv_reservedSMEM_offset_0_alias,@"STO_CUDA_RESERVED_SHARED STV_DEFAULT"
__nv_reservedSMEM_offset_0_alias:
	.zero		0
	.zero		64


//--------------------- .nv.constant0._Z13matmul_kerneliiiP6__halfS0_S0_ --------------------------
	.section	.nv.constant0._Z13matmul_kerneliiiP6__halfS0_S0_,"a",@progbits
	.sectionflags	@""
	.align	4
.nv.constant0._Z13matmul_kerneliiiP6__halfS0_S0_:
	.zero		936


//--------------------- SYMBOLS --------------------------

	.type		.nv.reservedSmem.offset0,@object
	.size		.nv.reservedSmem.offset0,0x4
	.type		.nv.reservedSmem.cap,@object
	.size		.nv.reservedSmem.cap,0x4
